	.target	sm_90a

	.elftype	@"ET_EXEC"


//--------------------- .note.nv.tkinfo           --------------------------
	.section	.note.nv.tkinfo,"",@"SHT_NOTE"
	.sectionflags	@"SHF_NOTE_NV_TKINFO"
	.tkinfo
        /*0018*/ 	.word	0x00000002
        /*0030*/ 	.string	""
        /*0030*/ 	.string	"ptxas"
        /*0030*/ 	.string	"Cuda compilation tools, release 13.0, V13.0.88"
        /*0030*/ 	.string	"Build cuda_13.0.r13.0/compiler.36424714_0"
        /*0030*/ 	.string	"-arch sm_90a -m 64 "



//--------------------- .note.nv.cuinfo           --------------------------
	.section	.note.nv.cuinfo,"",@"SHT_NOTE"
	.sectionflags	@"SHF_NOTE_NV_CUINFO"
        /*0018*/ 	.short	0x0002
        /*001a*/ 	.short	0x005a
        /*001c*/ 	.short	0x0082
	.zero		2


//--------------------- .nv.info                  --------------------------
	.section	.nv.info,"",@"SHT_CUDA_INFO"
	.align	4


	//----- nvinfo : EIATTR_REGCOUNT
	.align		4
        /*0000*/ 	.byte	0x04, 0x2f
        /*0002*/ 	.short	(.L_12 - .L_11)
	.align		4
.L_11:
        /*0004*/ 	.word	index@(_ZN7cutlass13device_kernelINS_4conv6kernel13ConvUniversalINS1_16ConvProblemShapeILNS1_8OperatorE0ELi3EEENS1_10collective14CollectiveConvINS1_46MainloopSm90TmaGmmaWarpSpecializedImplicitGemmILS5_0ELi28ELi3EN4cute5tupleIJNSA_1CILi1EEESD_SD_EEENS1_36KernelImplicitTmaWarpSpecializedSm90ELi1EEENSB_IJNSC_ILi64EEESH_NSB_IJNSC_ILi32EEEEEEEEENS_6half_tESL_NSA_8TiledMMAINSA_8MMA_AtomIJNSA_4SM904GMMA25MMA_64x64x16_F32F16F16_SSILNSP_5MajorE0ELSR_0ELNSP_7ScaleInE1ELSS_1EEEEEENSA_6LayoutISE_NSB_IJNSC_ILi0EEESW_SW_EEEEENSB_IJNSA_10UnderscoreESZ_SZ_EEEEENS7_6detail26Sm90ImplicitGemmTileTraitsINSA_20SM90_TMA_LOAD_IM2COLENSA_14ComposedLayoutINSA_7SwizzleILi2ELi4ELi3EEENSA_18smem_ptr_flag_bitsILi16EEENSV_INSB_IJNSB_IJNSC_ILi8EEES1A_EEENSB_IJSI_SD_EEENSB_IJSD_NSC_ILi28EEEEEEEEENSB_IJNSB_IJSI_NSC_ILi256EEEEEENSB_IJSD_SW_EEENSB_IJSW_NSC_ILi2048EEEEEEEEEEEEEvEENS13_INSA_13SM90_TMA_LOADES1N_vEEEENS_8epilogue10collective6detail29Sm90TmaWarpSpecializedAdapterINS1T_15DefaultEpilogueISL_NSB_IJNSB_IJllllEEESD_SW_EEES1Y_NS1S_6thread17LinearCombinationISL_Li1EffLNS1Z_9ScaleType4KindE0ELNS_15FloatRoundStyleE2ESL_EENS_4gemm15EpilogueDefaultEEEEEvvEEEEvNT_6ParamsE)
        /*0008*/ 	.word	0x0000003a


	//----- nvinfo : EIATTR_FRAME_SIZE
	.align		4
.L_12:
        /*000c*/ 	.byte	0x04, 0x11
        /*000e*/ 	.short	(.L_14 - .L_13)
	.align		4
.L_13:
        /*0010*/ 	.word	index@(_ZN7cutlass13device_kernelINS_4conv6kernel13ConvUniversalINS1_16ConvProblemShapeILNS1_8OperatorE0ELi3EEENS1_10collective14CollectiveConvINS1_46MainloopSm90TmaGmmaWarpSpecializedImplicitGemmILS5_0ELi28ELi3EN4cute5tupleIJNSA_1CILi1EEESD_SD_EEENS1_36KernelImplicitTmaWarpSpecializedSm90ELi1EEENSB_IJNSC_ILi64EEESH_NSB_IJNSC_ILi32EEEEEEEEENS_6half_tESL_NSA_8TiledMMAINSA_8MMA_AtomIJNSA_4SM904GMMA25MMA_64x64x16_F32F16F16_SSILNSP_5MajorE0ELSR_0ELNSP_7ScaleInE1ELSS_1EEEEEENSA_6LayoutISE_NSB_IJNSC_ILi0EEESW_SW_EEEEENSB_IJNSA_10UnderscoreESZ_SZ_EEEEENS7_6detail26Sm90ImplicitGemmTileTraitsINSA_20SM90_TMA_LOAD_IM2COLENSA_14ComposedLayoutINSA_7SwizzleILi2ELi4ELi3EEENSA_18smem_ptr_flag_bitsILi16EEENSV_INSB_IJNSB_IJNSC_ILi8EEES1A_EEENSB_IJSI_SD_EEENSB_IJSD_NSC_ILi28EEEEEEEEENSB_IJNSB_IJSI_NSC_ILi256EEEEEENSB_IJSD_SW_EEENSB_IJSW_NSC_ILi2048EEEEEEEEEEEEEvEENS13_INSA_13SM90_TMA_LOADES1N_vEEEENS_8epilogue10collective6detail29Sm90TmaWarpSpecializedAdapterINS1T_15DefaultEpilogueISL_NSB_IJNSB_IJllllEEESD_SW_EEES1Y_NS1S_6thread17LinearCombinationISL_Li1EffLNS1Z_9ScaleType4KindE0ELNS_15FloatRoundStyleE2ESL_EENS_4gemm15EpilogueDefaultEEEEEvvEEEEvNT_6ParamsE)
        /*0014*/ 	.word	0x00000000


	//----- nvinfo : EIATTR_MIN_STACK_SIZE
	.align		4
.L_14:
        /*0018*/ 	.byte	0x04, 0x12
        /*001a*/ 	.short	(.L_16 - .L_15)
	.align		4
.L_15:
        /*001c*/ 	.word	index@(_ZN7cutlass13device_kernelINS_4conv6kernel13ConvUniversalINS1_16ConvProblemShapeILNS1_8OperatorE0ELi3EEENS1_10collective14CollectiveConvINS1_46MainloopSm90TmaGmmaWarpSpecializedImplicitGemmILS5_0ELi28ELi3EN4cute5tupleIJNSA_1CILi1EEESD_SD_EEENS1_36KernelImplicitTmaWarpSpecializedSm90ELi1EEENSB_IJNSC_ILi64EEESH_NSB_IJNSC_ILi32EEEEEEEEENS_6half_tESL_NSA_8TiledMMAINSA_8MMA_AtomIJNSA_4SM904GMMA25MMA_64x64x16_F32F16F16_SSILNSP_5MajorE0ELSR_0ELNSP_7ScaleInE1ELSS_1EEEEEENSA_6LayoutISE_NSB_IJNSC_ILi0EEESW_SW_EEEEENSB_IJNSA_10UnderscoreESZ_SZ_EEEEENS7_6detail26Sm90ImplicitGemmTileTraitsINSA_20SM90_TMA_LOAD_IM2COLENSA_14ComposedLayoutINSA_7SwizzleILi2ELi4ELi3EEENSA_18smem_ptr_flag_bitsILi16EEENSV_INSB_IJNSB_IJNSC_ILi8EEES1A_EEENSB_IJSI_SD_EEENSB_IJSD_NSC_ILi28EEEEEEEEENSB_IJNSB_IJSI_NSC_ILi256EEEEEENSB_IJSD_SW_EEENSB_IJSW_NSC_ILi2048EEEEEEEEEEEEEvEENS13_INSA_13SM90_TMA_LOADES1N_vEEEENS_8epilogue10collective6detail29Sm90TmaWarpSpecializedAdapterINS1T_15DefaultEpilogueISL_NSB_IJNSB_IJllllEEESD_SW_EEES1Y_NS1S_6thread17LinearCombinationISL_Li1EffLNS1Z_9ScaleType4KindE0ELNS_15FloatRoundStyleE2ESL_EENS_4gemm15EpilogueDefaultEEEEEvvEEEEvNT_6ParamsE)
        /*0020*/ 	.word	0x00000000
.L_16:


//--------------------- .nv.compat                --------------------------
	.section	.nv.compat,"",@"SHT_CUDA_COMPAT_INFO"
	.align	4
        /*0000*/ 	.byte	0x02, 0x09, 0x01, 0x00, 0x02, 0x02, 0x04, 0x00, 0x02, 0x05, 0x05, 0x00, 0x03, 0x07, 0x01, 0x01
        /*0010*/ 	.byte	0x02, 0x03, 0x01, 0x00, 0x02, 0x06, 0x01, 0x00, 0x04, 0x0b, 0x08, 0x00, 0x00, 0x00, 0x00, 0x00
        /*0020*/ 	.byte	0x00, 0x00, 0x00, 0x00


//--------------------- .nv.info._ZN7cutlass13device_kernelINS_4conv6kernel13ConvUniversalINS1_16ConvProblemShapeILNS1_8OperatorE0ELi3EEENS1_10collective14CollectiveConvINS1_46MainloopSm90TmaGmmaWarpSpecializedImplicitGemmILS5_0ELi28ELi3EN4cute5tupleIJNSA_1CILi1EEESD_SD_EEENS1_36KernelImplicitTmaWarpSpecializedSm90ELi1EEENSB_IJNSC_ILi64EEESH_NSB_IJNSC_ILi32EEEEEEEEENS_6half_tESL_NSA_8TiledMMAINSA_8MMA_AtomIJNSA_4SM904GMMA25MMA_64x64x16_F32F16F16_SSILNSP_5MajorE0ELSR_0ELNSP_7ScaleInE1ELSS_1EEEEEENSA_6LayoutISE_NSB_IJNSC_ILi0EEESW_SW_EEEEENSB_IJNSA_10UnderscoreESZ_SZ_EEEEENS7_6detail26Sm90ImplicitGemmTileTraitsINSA_20SM90_TMA_LOAD_IM2COLENSA_14ComposedLayoutINSA_7SwizzleILi2ELi4ELi3EEENSA_18smem_ptr_flag_bitsILi16EEENSV_INSB_IJNSB_IJNSC_ILi8EEES1A_EEENSB_IJSI_SD_EEENSB_IJSD_NSC_ILi28EEEEEEEEENSB_IJNSB_IJSI_NSC_ILi256EEEEEENSB_IJSD_SW_EEENSB_IJSW_NSC_ILi2048EEEEEEEEEEEEEvEENS13_INSA_13SM90_TMA_LOADES1N_vEEEENS_8epilogue10collective6detail29Sm90TmaWarpSpecializedAdapterINS1T_15DefaultEpilogueISL_NSB_IJNSB_IJllllEEESD_SW_EEES1Y_NS1S_6thread17LinearCombinationISL_Li1EffLNS1Z_9ScaleType4KindE0ELNS_15FloatRoundStyleE2ESL_EENS_4gemm15EpilogueDefaultEEEEEvvEEEEvNT_6ParamsE --------------------------
	.section	.nv.info._ZN7cutlass13device_kernelINS_4conv6kernel13ConvUniversalINS1_16ConvProblemShapeILNS1_8OperatorE0ELi3EEENS1_10collective14CollectiveConvINS1_46MainloopSm90TmaGmmaWarpSpecializedImplicitGemmILS5_0ELi28ELi3EN4cute5tupleIJNSA_1CILi1EEESD_SD_EEENS1_36KernelImplicitTmaWarpSpecializedSm90ELi1EEENSB_IJNSC_ILi64EEESH_NSB_IJNSC_ILi32EEEEEEEEENS_6half_tESL_NSA_8TiledMMAINSA_8MMA_AtomIJNSA_4SM904GMMA25MMA_64x64x16_F32F16F16_SSILNSP_5MajorE0ELSR_0ELNSP_7ScaleInE1ELSS_1EEEEEENSA_6LayoutISE_NSB_IJNSC_ILi0EEESW_SW_EEEEENSB_IJNSA_10UnderscoreESZ_SZ_EEEEENS7_6detail26Sm90ImplicitGemmTileTraitsINSA_20SM90_TMA_LOAD_IM2COLENSA_14ComposedLayoutINSA_7SwizzleILi2ELi4ELi3EEENSA_18smem_ptr_flag_bitsILi16EEENSV_INSB_IJNSB_IJNSC_ILi8EEES1A_EEENSB_IJSI_SD_EEENSB_IJSD_NSC_ILi28EEEEEEEEENSB_IJNSB_IJSI_NSC_ILi256EEEEEENSB_IJSD_SW_EEENSB_IJSW_NSC_ILi2048EEEEEEEEEEEEEvEENS13_INSA_13SM90_TMA_LOADES1N_vEEEENS_8epilogue10collective6detail29Sm90TmaWarpSpecializedAdapterINS1T_15DefaultEpilogueISL_NSB_IJNSB_IJllllEEESD_SW_EEES1Y_NS1S_6thread17LinearCombinationISL_Li1EffLNS1Z_9ScaleType4KindE0ELNS_15FloatRoundStyleE2ESL_EENS_4gemm15EpilogueDefaultEEEEEvvEEEEvNT_6ParamsE,"",@"SHT_CUDA_INFO"
	.sectionflags	@""
	.align	4


	//----- nvinfo : EIATTR_CUDA_API_VERSION
	.align		4
        /*0000*/ 	.byte	0x04, 0x37
        /*0002*/ 	.short	(.L_18 - .L_17)
.L_17:
        /*0004*/ 	.word	0x00000082


	//----- nvinfo : EIATTR_KPARAM_INFO
	.align		4
.L_18:
        /*0008*/ 	.byte	0x04, 0x17
        /*000a*/ 	.short	(.L_20 - .L_19)
.L_19:
        /*000c*/ 	.word	0x00000000
        /*0010*/ 	.short	0x0000
        /*0012*/ 	.short	0x0070
        /*0014*/ 	.byte	0x00, 0xf0, 0x01, 0x10


	//----- nvinfo : EIATTR_SPARSE_MMA_MASK
	.align		4
.L_20:
        /*0018*/ 	.byte	0x03, 0x50
        /*001a*/ 	.short	0x0000


	//----- nvinfo : EIATTR_MAXREG_COUNT
	.align		4
        /*001c*/ 	.byte	0x03, 0x1b
        /*001e*/ 	.short	0x00ff


	//----- nvinfo : EIATTR_NUM_BARRIERS
	.align		4
        /*0020*/ 	.byte	0x02, 0x4c
        /*0022*/ 	.byte	0x01
	.zero		1


	//----- nvinfo : EIATTR_MERCURY_ISA_VERSION
	.align		4
        /*0024*/ 	.byte	0x03, 0x5f
        /*0026*/ 	.short	0x0101


	//----- nvinfo : EIATTR_COOP_GROUP_MASK_REGIDS
	.align		4
        /*0028*/ 	.byte	0x04, 0x29
        /*002a*/ 	.short	(.L_22 - .L_21)


	//   ....[0]....
.L_21:
        /*002c*/ 	.word	0xffffffff


	//   ....[1]....
        /*0030*/ 	.word	0xffffffff


	//   ....[2]....
        /*0034*/ 	.word	0xffffffff


	//----- nvinfo : EIATTR_COOP_GROUP_INSTR_OFFSETS
	.align		4
.L_22:
        /*0038*/ 	.byte	0x04, 0x28
        /*003a*/ 	.short	(.L_24 - .L_23)


	//   ....[0]....
.L_23:
        /*003c*/ 	.word	0x00000060


	//   ....[1]....
        /*0040*/ 	.word	0x00000070


	//   ....[2]....
        /*0044*/ 	.word	0x00000130


	//----- nvinfo : EIATTR_MBARRIER_INSTR_OFFSETS
	.align		4
.L_24:
        /*0048*/ 	.byte	0x04, 0x39
        /*004a*/ 	.short	(.L_26 - .L_25)


	//   ....[0]....
.L_25:
        /*004c*/ 	.word	0x00000270
        /*0050*/ 	.word	0x000000ff
        /*0054*/ 	.word	0x00038000
        /*0058*/ 	.short	0x0100
        /*005a*/ 	.byte	0x08
	.zero		1


	//   ....[1]....
        /*005c*/ 	.word	0x00000280
        /*0060*/ 	.word	0x000000ff
        /*0064*/ 	.word	0x000380e0
        /*0068*/ 	.short	0x0100
        /*006a*/ 	.byte	0x08
	.zero		1


	//   ....[2]....
        /*006c*/ 	.word	0x00000290
        /*0070*/ 	.word	0x000000ff
        /*0074*/ 	.word	0x00038008
        /*0078*/ 	.short	0x0100
        /*007a*/ 	.byte	0x08
	.zero		1


	//   ....[3]....
        /*007c*/ 	.word	0x000002a0
        /*0080*/ 	.word	0x000000ff
        /*0084*/ 	.word	0x000380e8
        /*0088*/ 	.short	0x0100
        /*008a*/ 	.byte	0x08
	.zero		1


	//   ....[4]....
        /*008c*/ 	.word	0x000002b0
        /*0090*/ 	.word	0x000000ff
        /*0094*/ 	.word	0x00038010
        /*0098*/ 	.short	0x0100
        /*009a*/ 	.byte	0x08
	.zero		1


	//   ....[5]....
        /*009c*/ 	.word	0x000002c0
        /*00a0*/ 	.word	0x000000ff
        /*00a4*/ 	.word	0x000380f0
        /*00a8*/ 	.short	0x0100
        /*00aa*/ 	.byte	0x08
	.zero		1


	//   ....[6]....
        /*00ac*/ 	.word	0x000002d0
        /*00b0*/ 	.word	0x000000ff
        /*00b4*/ 	.word	0x00038018
        /*00b8*/ 	.short	0x0100
        /*00ba*/ 	.byte	0x08
	.zero		1


	//   ....[7]....
        /*00bc*/ 	.word	0x000002e0
        /*00c0*/ 	.word	0x000000ff
        /*00c4*/ 	.word	0x000380f8
        /*00c8*/ 	.short	0x0100
        /*00ca*/ 	.byte	0x08
	.zero		1


	//   ....[8]....
        /*00cc*/ 	.word	0x000002f0
        /*00d0*/ 	.word	0x000000ff
        /*00d4*/ 	.word	0x00038020
        /*00d8*/ 	.short	0x0100
        /*00da*/ 	.byte	0x08
	.zero		1


	//   ....[9]....
        /*00dc*/ 	.word	0x00000300
        /*00e0*/ 	.word	0x000000ff
        /*00e4*/ 	.word	0x00038100
        /*00e8*/ 	.short	0x0100
        /*00ea*/ 	.byte	0x08
	.zero		1


	//   ....[10]....
        /*00ec*/ 	.word	0x00000310
        /*00f0*/ 	.word	0x000000ff
        /*00f4*/ 	.word	0x00038028
        /*00f8*/ 	.short	0x0100
        /*00fa*/ 	.byte	0x08
	.zero		1


	//   ....[11]....
        /*00fc*/ 	.word	0x00000320
        /*0100*/ 	.word	0x000000ff
        /*0104*/ 	.word	0x00038108
        /*0108*/ 	.short	0x0100
        /*010a*/ 	.byte	0x08
	.zero		1


	//   ....[12]....
        /*010c*/ 	.word	0x00000330
        /*0110*/ 	.word	0x000000ff
        /*0114*/ 	.word	0x00038030
        /*0118*/ 	.short	0x0100
        /*011a*/ 	.byte	0x08
	.zero		1


	//   ....[13]....
        /*011c*/ 	.word	0x00000340
        /*0120*/ 	.word	0x000000ff
        /*0124*/ 	.word	0x00038110
        /*0128*/ 	.short	0x0100
        /*012a*/ 	.byte	0x08
	.zero		1


	//   ....[14]....
        /*012c*/ 	.word	0x00000350
        /*0130*/ 	.word	0x000000ff
        /*0134*/ 	.word	0x00038038
        /*0138*/ 	.short	0x0100
        /*013a*/ 	.byte	0x08
	.zero		1


	//   ....[15]....
        /*013c*/ 	.word	0x00000360
        /*0140*/ 	.word	0x000000ff
        /*0144*/ 	.word	0x00038118
        /*0148*/ 	.short	0x0100
        /*014a*/ 	.byte	0x08
	.zero		1


	//   ....[16]....
        /*014c*/ 	.word	0x00000370
        /*0150*/ 	.word	0x000000ff
        /*0154*/ 	.word	0x00038040
        /*0158*/ 	.short	0x0100
        /*015a*/ 	.byte	0x08
	.zero		1


	//   ....[17]....
        /*015c*/ 	.word	0x00000380
        /*0160*/ 	.word	0x000000ff
        /*0164*/ 	.word	0x00038120
        /*0168*/ 	.short	0x0100
        /*016a*/ 	.byte	0x08
	.zero		1


	//   ....[18]....
        /*016c*/ 	.word	0x00000390
        /*0170*/ 	.word	0x000000ff
        /*0174*/ 	.word	0x00038048
        /*0178*/ 	.short	0x0100
        /*017a*/ 	.byte	0x08
	.zero		1


	//   ....[19]....
        /*017c*/ 	.word	0x000003a0
        /*0180*/ 	.word	0x000000ff
        /*0184*/ 	.word	0x00038128
        /*0188*/ 	.short	0x0100
        /*018a*/ 	.byte	0x08
	.zero		1


	//   ....[20]....
        /*018c*/ 	.word	0x000003b0
        /*0190*/ 	.word	0x000000ff
        /*0194*/ 	.word	0x00038050
        /*0198*/ 	.short	0x0100
        /*019a*/ 	.byte	0x08
	.zero		1


	//   ....[21]....
        /*019c*/ 	.word	0x000003c0
        /*01a0*/ 	.word	0x000000ff
        /*01a4*/ 	.word	0x00038130
        /*01a8*/ 	.short	0x0100
        /*01aa*/ 	.byte	0x08
	.zero		1


	//   ....[22]....
        /*01ac*/ 	.word	0x000003d0
        /*01b0*/ 	.word	0x000000ff
        /*01b4*/ 	.word	0x00038058
        /*01b8*/ 	.short	0x0100
        /*01ba*/ 	.byte	0x08
	.zero		1


	//   ....[23]....
        /*01bc*/ 	.word	0x000003e0
        /*01c0*/ 	.word	0x000000ff
        /*01c4*/ 	.word	0x00038138
        /*01c8*/ 	.short	0x0100
        /*01ca*/ 	.byte	0x08
	.zero		1


	//   ....[24]....
        /*01cc*/ 	.word	0x000003f0
        /*01d0*/ 	.word	0x000000ff
        /*01d4*/ 	.word	0x00038060
        /*01d8*/ 	.short	0x0100
        /*01da*/ 	.byte	0x08
	.zero		1


	//   ....[25]....
        /*01dc*/ 	.word	0x00000400
        /*01e0*/ 	.word	0x000000ff
        /*01e4*/ 	.word	0x00038140
        /*01e8*/ 	.short	0x0100
        /*01ea*/ 	.byte	0x08
	.zero		1


	//   ....[26]....
        /*01ec*/ 	.word	0x00000410
        /*01f0*/ 	.word	0x000000ff
        /*01f4*/ 	.word	0x00038068
        /*01f8*/ 	.short	0x0100
        /*01fa*/ 	.byte	0x08
	.zero		1


	//   ....[27]....
        /*01fc*/ 	.word	0x00000420
        /*0200*/ 	.word	0x000000ff
        /*0204*/ 	.word	0x00038148
        /*0208*/ 	.short	0x0100
        /*020a*/ 	.byte	0x08
	.zero		1


	//   ....[28]....
        /*020c*/ 	.word	0x00000430
        /*0210*/ 	.word	0x000000ff
        /*0214*/ 	.word	0x00038070
        /*0218*/ 	.short	0x0100
        /*021a*/ 	.byte	0x08
	.zero		1


	//   ....[29]....
        /*021c*/ 	.word	0x00000440
        /*0220*/ 	.word	0x000000ff
        /*0224*/ 	.word	0x00038150
        /*0228*/ 	.short	0x0100
        /*022a*/ 	.byte	0x08
	.zero		1


	//   ....[30]....
        /*022c*/ 	.word	0x00000450
        /*0230*/ 	.word	0x000000ff
        /*0234*/ 	.word	0x00038078
        /*0238*/ 	.short	0x0100
        /*023a*/ 	.byte	0x08
	.zero		1


	//   ....[31]....
        /*023c*/ 	.word	0x00000460
        /*0240*/ 	.word	0x000000ff
        /*0244*/ 	.word	0x00038158
        /*0248*/ 	.short	0x0100
        /*024a*/ 	.byte	0x08
	.zero		1


	//   ....[32]....
        /*024c*/ 	.word	0x00000470
        /*0250*/ 	.word	0x000000ff
        /*0254*/ 	.word	0x00038080
        /*0258*/ 	.short	0x0100
        /*025a*/ 	.byte	0x08
	.zero		1


	//   ....[33]....
        /*025c*/ 	.word	0x00000480
        /*0260*/ 	.word	0x000000ff
        /*0264*/ 	.word	0x00038160
        /*0268*/ 	.short	0x0100
        /*026a*/ 	.byte	0x08
	.zero		1


	//   ....[34]....
        /*026c*/ 	.word	0x00000490
        /*0270*/ 	.word	0x000000ff
        /*0274*/ 	.word	0x00038088
        /*0278*/ 	.short	0x0100
        /*027a*/ 	.byte	0x08
	.zero		1


	//   ....[35]....
        /*027c*/ 	.word	0x000004a0
        /*0280*/ 	.word	0x000000ff
        /*0284*/ 	.word	0x00038168
        /*0288*/ 	.short	0x0100
        /*028a*/ 	.byte	0x08
	.zero		1


	//   ....[36]....
        /*028c*/ 	.word	0x000004b0
        /*0290*/ 	.word	0x000000ff
        /*0294*/ 	.word	0x00038090
        /*0298*/ 	.short	0x0100
        /*029a*/ 	.byte	0x08
	.zero		1


	//   ....[37]....
        /*029c*/ 	.word	0x000004c0
        /*02a0*/ 	.word	0x000000ff
        /*02a4*/ 	.word	0x00038170
        /*02a8*/ 	.short	0x0100
        /*02aa*/ 	.byte	0x08
	.zero		1


	//   ....[38]....
        /*02ac*/ 	.word	0x000004d0
        /*02b0*/ 	.word	0x000000ff
        /*02b4*/ 	.word	0x00038098
        /*02b8*/ 	.short	0x0100
        /*02ba*/ 	.byte	0x08
	.zero		1


	//   ....[39]....
        /*02bc*/ 	.word	0x000004e0
        /*02c0*/ 	.word	0x000000ff
        /*02c4*/ 	.word	0x00038178
        /*02c8*/ 	.short	0x0100
        /*02ca*/ 	.byte	0x08
	.zero		1


	//   ....[40]....
        /*02cc*/ 	.word	0x000004f0
        /*02d0*/ 	.word	0x000000ff
        /*02d4*/ 	.word	0x000380a0
        /*02d8*/ 	.short	0x0100
        /*02da*/ 	.byte	0x08
	.zero		1


	//   ....[41]....
        /*02dc*/ 	.word	0x00000500
        /*02e0*/ 	.word	0x000000ff
        /*02e4*/ 	.word	0x00038180
        /*02e8*/ 	.short	0x0100
        /*02ea*/ 	.byte	0x08
	.zero		1


	//   ....[42]....
        /*02ec*/ 	.word	0x00000510
        /*02f0*/ 	.word	0x000000ff
        /*02f4*/ 	.word	0x000380a8
        /*02f8*/ 	.short	0x0100
        /*02fa*/ 	.byte	0x08
	.zero		1


	//   ....[43]....
        /*02fc*/ 	.word	0x00000520
        /*0300*/ 	.word	0x000000ff
        /*0304*/ 	.word	0x00038188
        /*0308*/ 	.short	0x0100
        /*030a*/ 	.byte	0x08
	.zero		1


	//   ....[44]....
        /*030c*/ 	.word	0x00000530
        /*0310*/ 	.word	0x000000ff
        /*0314*/ 	.word	0x000380b0
        /*0318*/ 	.short	0x0100
        /*031a*/ 	.byte	0x08
	.zero		1


	//   ....[45]....
        /*031c*/ 	.word	0x00000540
        /*0320*/ 	.word	0x000000ff
        /*0324*/ 	.word	0x00038190
        /*0328*/ 	.short	0x0100
        /*032a*/ 	.byte	0x08
	.zero		1


	//   ....[46]....
        /*032c*/ 	.word	0x00000550
        /*0330*/ 	.word	0x000000ff
        /*0334*/ 	.word	0x000380b8
        /*0338*/ 	.short	0x0100
        /*033a*/ 	.byte	0x08
	.zero		1


	//   ....[47]....
        /*033c*/ 	.word	0x00000560
        /*0340*/ 	.word	0x000000ff
        /*0344*/ 	.word	0x00038198
        /*0348*/ 	.short	0x0100
        /*034a*/ 	.byte	0x08
	.zero		1


	//   ....[48]....
        /*034c*/ 	.word	0x00000570
        /*0350*/ 	.word	0x000000ff
        /*0354*/ 	.word	0x000380c0
        /*0358*/ 	.short	0x0100
        /*035a*/ 	.byte	0x08
	.zero		1


	//   ....[49]....
        /*035c*/ 	.word	0x00000580
        /*0360*/ 	.word	0x000000ff
        /*0364*/ 	.word	0x000381a0
        /*0368*/ 	.short	0x0100
        /*036a*/ 	.byte	0x08
	.zero		1


	//   ....[50]....
        /*036c*/ 	.word	0x00000590
        /*0370*/ 	.word	0x000000ff
        /*0374*/ 	.word	0x000380c8
        /*0378*/ 	.short	0x0100
        /*037a*/ 	.byte	0x08
	.zero		1


	//   ....[51]....
        /*037c*/ 	.word	0x000005a0
        /*0380*/ 	.word	0x000000ff
        /*0384*/ 	.word	0x000381a8
        /*0388*/ 	.short	0x0100
        /*038a*/ 	.byte	0x08
	.zero		1


	//   ....[52]....
        /*038c*/ 	.word	0x000005b0
        /*0390*/ 	.word	0x000000ff
        /*0394*/ 	.word	0x000380d0
        /*0398*/ 	.short	0x0100
        /*039a*/ 	.byte	0x08
	.zero		1


	//   ....[53]....
        /*039c*/ 	.word	0x000005c0
        /*03a0*/ 	.word	0x000000ff
        /*03a4*/ 	.word	0x000381b0
        /*03a8*/ 	.short	0x0100
        /*03aa*/ 	.byte	0x08
	.zero		1


	//   ....[54]....
        /*03ac*/ 	.word	0x000005d0
        /*03b0*/ 	.word	0x000000ff
        /*03b4*/ 	.word	0x000380d8
        /*03b8*/ 	.short	0x0100
        /*03ba*/ 	.byte	0x08
	.zero		1


	//   ....[55]....
        /*03bc*/ 	.word	0x000005e0
        /*03c0*/ 	.word	0x000000ff
        /*03c4*/ 	.word	0x000381b8
        /*03c8*/ 	.short	0x0100
        /*03ca*/ 	.byte	0x08
	.zero		1


	//   ....[56]....
        /*03cc*/ 	.word	0x00000bb0
        /*03d0*/ 	.word	0x00000006
        /*03d4*/ 	.word	0x00038000
        /*03d8*/ 	.short	0x010a
        /*03da*/ 	.byte	0x3f
	.zero		1


	//   ....[57]....
        /*03dc*/ 	.word	0x00000eb0
        /*03e0*/ 	.word	0x00000009
        /*03e4*/ 	.word	0x00038000
        /*03e8*/ 	.short	0x010a
        /*03ea*/ 	.byte	0x3f
	.zero		1


	//   ....[58]....
        /*03ec*/ 	.word	0x00001010
        /*03f0*/ 	.word	0x000000ff
        /*03f4*/ 	.word	0x00000000
        /*03f8*/ 	.short	0x0101
        /*03fa*/ 	.byte	0x06
	.zero		1


	//   ....[59]....
        /*03fc*/ 	.word	0x00001210
        /*0400*/ 	.word	0x00000004
        /*0404*/ 	.word	0x00000000
        /*0408*/ 	.short	0x0101
        /*040a*/ 	.byte	0x3f
	.zero		1


	//   ....[60]....
        /*040c*/ 	.word	0x00003a00
        /*0410*/ 	.word	0x00000011
        /*0414*/ 	.word	0x000380e0
        /*0418*/ 	.short	0x010a
        /*041a*/ 	.byte	0x3f
	.zero		1


	//   ....[61]....
        /*041c*/ 	.word	0x000041d0
        /*0420*/ 	.word	0x00000002
        /*0424*/ 	.word	0x00000000
        /*0428*/ 	.short	0x010a
        /*042a*/ 	.byte	0x3f
	.zero		1


	//   ....[62]....
        /*042c*/ 	.word	0x00004280
        /*0430*/ 	.word	0x00000002
        /*0434*/ 	.word	0x00000000
        /*0438*/ 	.short	0x010a
        /*043a*/ 	.byte	0x3f
	.zero		1


	//   ....[63]....
        /*043c*/ 	.word	0x00004330
        /*0440*/ 	.word	0x00000002
        /*0444*/ 	.word	0x00000000
        /*0448*/ 	.short	0x010a
        /*044a*/ 	.byte	0x3f
	.zero		1


	//   ....[64]....
        /*044c*/ 	.word	0x000043e0
        /*0450*/ 	.word	0x00000002
        /*0454*/ 	.word	0x00000000
        /*0458*/ 	.short	0x010a
        /*045a*/ 	.byte	0x3f
	.zero		1


	//   ....[65]....
        /*045c*/ 	.word	0x00004490
        /*0460*/ 	.word	0x00000002
        /*0464*/ 	.word	0x00000000
        /*0468*/ 	.short	0x010a
        /*046a*/ 	.byte	0x3f
	.zero		1


	//   ....[66]....
        /*046c*/ 	.word	0x00004540
        /*0470*/ 	.word	0x00000002
        /*0474*/ 	.word	0x00000000
        /*0478*/ 	.short	0x010a
        /*047a*/ 	.byte	0x3f
	.zero		1


	//   ....[67]....
        /*047c*/ 	.word	0x000045f0
        /*0480*/ 	.word	0x00000002
        /*0484*/ 	.word	0x00000000
        /*0488*/ 	.short	0x010a
        /*048a*/ 	.byte	0x3f
	.zero		1


	//   ....[68]....
        /*048c*/ 	.word	0x000046a0
        /*0490*/ 	.word	0x00000002
        /*0494*/ 	.word	0x00000000
        /*0498*/ 	.short	0x010a
        /*049a*/ 	.byte	0x3f
	.zero		1


	//   ....[69]....
        /*049c*/ 	.word	0x00004750
        /*04a0*/ 	.word	0x00000002
        /*04a4*/ 	.word	0x00000000
        /*04a8*/ 	.short	0x010a
        /*04aa*/ 	.byte	0x3f
	.zero		1


	//   ....[70]....
        /*04ac*/ 	.word	0x00004800
        /*04b0*/ 	.word	0x00000002
        /*04b4*/ 	.word	0x00000000
        /*04b8*/ 	.short	0x010a
        /*04ba*/ 	.byte	0x3f
	.zero		1


	//   ....[71]....
        /*04bc*/ 	.word	0x000048b0
        /*04c0*/ 	.word	0x00000002
        /*04c4*/ 	.word	0x00000000
        /*04c8*/ 	.short	0x010a
        /*04ca*/ 	.byte	0x3f
	.zero		1


	//   ....[72]....
        /*04cc*/ 	.word	0x00004960
        /*04d0*/ 	.word	0x00000002
        /*04d4*/ 	.word	0x00000000
        /*04d8*/ 	.short	0x010a
        /*04da*/ 	.byte	0x3f
	.zero		1


	//   ....[73]....
        /*04dc*/ 	.word	0x00004a10
        /*04e0*/ 	.word	0x00000002
        /*04e4*/ 	.word	0x00000000
        /*04e8*/ 	.short	0x010a
        /*04ea*/ 	.byte	0x3f
	.zero		1


	//   ....[74]....
        /*04ec*/ 	.word	0x00004ac0
        /*04f0*/ 	.word	0x00000002
        /*04f4*/ 	.word	0x00000000
        /*04f8*/ 	.short	0x010a
        /*04fa*/ 	.byte	0x3f
	.zero		1


	//   ....[75]....
        /*04fc*/ 	.word	0x00004b70
        /*0500*/ 	.word	0x00000002
        /*0504*/ 	.word	0x00000000
        /*0508*/ 	.short	0x010a
        /*050a*/ 	.byte	0x3f
	.zero		1


	//   ....[76]....
        /*050c*/ 	.word	0x00004c20
        /*0510*/ 	.word	0x00000002
        /*0514*/ 	.word	0x00000000
        /*0518*/ 	.short	0x010a
        /*051a*/ 	.byte	0x3f
	.zero		1


	//   ....[77]....
        /*051c*/ 	.word	0x00004cd0
        /*0520*/ 	.word	0x00000002
        /*0524*/ 	.word	0x00000000
        /*0528*/ 	.short	0x010a
        /*052a*/ 	.byte	0x3f
	.zero		1


	//   ....[78]....
        /*052c*/ 	.word	0x00004d80
        /*0530*/ 	.word	0x00000002
        /*0534*/ 	.word	0x00000000
        /*0538*/ 	.short	0x010a
        /*053a*/ 	.byte	0x3f
	.zero		1


	//   ....[79]....
        /*053c*/ 	.word	0x00004e30
        /*0540*/ 	.word	0x00000002
        /*0544*/ 	.word	0x00000000
        /*0548*/ 	.short	0x010a
        /*054a*/ 	.byte	0x3f
	.zero		1


	//   ....[80]....
        /*054c*/ 	.word	0x00004ee0
        /*0550*/ 	.word	0x00000002
        /*0554*/ 	.word	0x00000000
        /*0558*/ 	.short	0x010a
        /*055a*/ 	.byte	0x3f
	.zero		1


	//   ....[81]....
        /*055c*/ 	.word	0x00004f90
        /*0560*/ 	.word	0x00000002
        /*0564*/ 	.word	0x00000000
        /*0568*/ 	.short	0x010a
        /*056a*/ 	.byte	0x3f
	.zero		1


	//   ....[82]....
        /*056c*/ 	.word	0x00005040
        /*0570*/ 	.word	0x00000002
        /*0574*/ 	.word	0x00000000
        /*0578*/ 	.short	0x010a
        /*057a*/ 	.byte	0x3f
	.zero		1


	//   ....[83]....
        /*057c*/ 	.word	0x000050f0
        /*0580*/ 	.word	0x00000002
        /*0584*/ 	.word	0x00000000
        /*0588*/ 	.short	0x010a
        /*058a*/ 	.byte	0x3f
	.zero		1


	//   ....[84]....
        /*058c*/ 	.word	0x000051a0
        /*0590*/ 	.word	0x00000002
        /*0594*/ 	.word	0x00000000
        /*0598*/ 	.short	0x010a
        /*059a*/ 	.byte	0x3f
	.zero		1


	//   ....[85]....
        /*059c*/ 	.word	0x00005250
        /*05a0*/ 	.word	0x00000002
        /*05a4*/ 	.word	0x00000000
        /*05a8*/ 	.short	0x010a
        /*05aa*/ 	.byte	0x3f
	.zero		1


	//   ....[86]....
        /*05ac*/ 	.word	0x00005300
        /*05b0*/ 	.word	0x00000002
        /*05b4*/ 	.word	0x00000000
        /*05b8*/ 	.short	0x010a
        /*05ba*/ 	.byte	0x3f
	.zero		1


	//   ....[87]....
        /*05bc*/ 	.word	0x000053b0
        /*05c0*/ 	.word	0x00000002
        /*05c4*/ 	.word	0x00000000
        /*05c8*/ 	.short	0x010a
        /*05ca*/ 	.byte	0x3f
	.zero		1


	//   ....[88]....
        /*05cc*/ 	.word	0x00005460
        /*05d0*/ 	.word	0x00000003
        /*05d4*/ 	.word	0x00000000
        /*05d8*/ 	.short	0x010a
        /*05da*/ 	.byte	0x3f
	.zero		1


	//----- nvinfo : EIATTR_NUM_MBARRIERS
	.align		4
.L_26:
        /*05dc*/ 	.byte	0x03, 0x38
        /*05de*/ 	.short	0x0038


	//----- nvinfo : EIATTR_EXIT_INSTR_OFFSETS
	.align		4
        /*05e0*/ 	.byte	0x04, 0x1c
        /*05e2*/ 	.short	(.L_28 - .L_27)


	//   ....[0]....
.L_27:
        /*05e4*/ 	.word	0x000009e0


	//   ....[1]....
        /*05e8*/ 	.word	0x00001360


	//   ....[2]....
        /*05ec*/ 	.word	0x00002d40


	//   ....[3]....
        /*05f0*/ 	.word	0x00002d70


	//   ....[4]....
        /*05f4*/ 	.word	0x000037c0


	//   ....[5]....
        /*05f8*/ 	.word	0x000037f0


	//   ....[6]....
        /*05fc*/ 	.word	0x00003810


	//   ....[7]....
        /*0600*/ 	.word	0x000040c0


	//   ....[8]....
        /*0604*/ 	.word	0x00005490


	//----- nvinfo : EIATTR_MAX_THREADS
	.align		4
.L_28:
        /*0608*/ 	.byte	0x04, 0x05
        /*060a*/ 	.short	(.L_30 - .L_29)
.L_29:
        /*060c*/ 	.word	0x00000100
        /*0610*/ 	.word	0x00000001
        /*0614*/ 	.word	0x00000001


	//----- nvinfo : EIATTR_CRS_STACK_SIZE
	.align		4
.L_30:
        /*0618*/ 	.byte	0x04, 0x1e
        /*061a*/ 	.short	(.L_32 - .L_31)
.L_31:
        /*061c*/ 	.word	0x00000000


	//----- nvinfo : EIATTR_CBANK_PARAM_SIZE
	.align		4
.L_32:
        /*0620*/ 	.byte	0x03, 0x19
        /*0622*/ 	.short	0x0470


	//----- nvinfo : EIATTR_PARAM_CBANK
	.align		4
        /*0624*/ 	.byte	0x04, 0x0a
        /*0626*/ 	.short	(.L_34 - .L_33)
	.align		4
.L_33:
        /*0628*/ 	.word	index@(.nv.constant0._ZN7cutlass13device_kernelINS_4conv6kernel13ConvUniversalINS1_16ConvProblemShapeILNS1_8OperatorE0ELi3EEENS1_10collective14CollectiveConvINS1_46MainloopSm90TmaGmmaWarpSpecializedImplicitGemmILS5_0ELi28ELi3EN4cute5tupleIJNSA_1CILi1EEESD_SD_EEENS1_36KernelImplicitTmaWarpSpecializedSm90ELi1EEENSB_IJNSC_ILi64EEESH_NSB_IJNSC_ILi32EEEEEEEEENS_6half_tESL_NSA_8TiledMMAINSA_8MMA_AtomIJNSA_4SM904GMMA25MMA_64x64x16_F32F16F16_SSILNSP_5MajorE0ELSR_0ELNSP_7ScaleInE1ELSS_1EEEEEENSA_6LayoutISE_NSB_IJNSC_ILi0EEESW_SW_EEEEENSB_IJNSA_10UnderscoreESZ_SZ_EEEEENS7_6detail26Sm90ImplicitGemmTileTraitsINSA_20SM90_TMA_LOAD_IM2COLENSA_14ComposedLayoutINSA_7SwizzleILi2ELi4ELi3EEENSA_18smem_ptr_flag_bitsILi16EEENSV_INSB_IJNSB_IJNSC_ILi8EEES1A_EEENSB_IJSI_SD_EEENSB_IJSD_NSC_ILi28EEEEEEEEENSB_IJNSB_IJSI_NSC_ILi256EEEEEENSB_IJSD_SW_EEENSB_IJSW_NSC_ILi2048EEEEEEEEEEEEEvEENS13_INSA_13SM90_TMA_LOADES1N_vEEEENS_8epilogue10collective6detail29Sm90TmaWarpSpecializedAdapterINS1T_15DefaultEpilogueISL_NSB_IJNSB_IJllllEEESD_SW_EEES1Y_NS1S_6thread17LinearCombinationISL_Li1EffLNS1Z_9ScaleType4KindE0ELNS_15FloatRoundStyleE2ESL_EENS_4gemm15EpilogueDefaultEEEEEvvEEEEvNT_6ParamsE)
        /*062c*/ 	.short	0x0210
        /*062e*/ 	.short	0x0470


	//----- nvinfo : EIATTR_SW_WAR
	.align		4
.L_34:
        /*0630*/ 	.byte	0x04, 0x36
        /*0632*/ 	.short	(.L_36 - .L_35)
.L_35:
        /*0634*/ 	.word	0x00000008
.L_36:


//--------------------- .nv.callgraph             --------------------------
	.section	.nv.callgraph,"",@"SHT_CUDA_CALLGRAPH"
	.align	4
	.sectionentsize	8
	.align		4
        /*0000*/ 	.word	0x00000000
	.align		4
        /*0004*/ 	.word	0xffffffff
	.align		4
        /*0008*/ 	.word	0x00000000
	.align		4
        /*000c*/ 	.word	0xfffffffe
	.align		4
        /*0010*/ 	.word	0x00000000
	.align		4
        /*0014*/ 	.word	0xfffffffd
	.align		4
        /*0018*/ 	.word	0x00000000
	.align		4
        /*001c*/ 	.word	0xfffffffc


//--------------------- .nv.constant4             --------------------------
	.section	.nv.constant4,"a",@progbits
	.align	8
	.align		8
.nv.constant4:
        /*0000*/ 	.dword	_ZN39_INTERNAL_fbae65a6_4_k_cu_9deb6de3_26654cuda3std3__45__cpo5beginE
	.align		8
        /*0008*/ 	.dword	_ZN39_INTERNAL_fbae65a6_4_k_cu_9deb6de3_26654cuda3std3__45__cpo3endE
	.align		8
        /*0010*/ 	.dword	_ZN39_INTERNAL_fbae65a6_4_k_cu_9deb6de3_26654cuda3std3__45__cpo6cbeginE
	.align		8
        /*0018*/ 	.dword	_ZN39_INTERNAL_fbae65a6_4_k_cu_9deb6de3_26654cuda3std3__45__cpo4cendE
	.align		8
        /*0020*/ 	.dword	_ZN39_INTERNAL_fbae65a6_4_k_cu_9deb6de3_26654cuda3std3__441_GLOBAL__N__fbae65a6_4_k_cu_9deb6de3_26656ignoreE
	.align		8
        /*0028*/ 	.dword	_ZN39_INTERNAL_fbae65a6_4_k_cu_9deb6de3_26654cuda3std3__419piecewise_constructE
	.align		8
        /*0030*/ 	.dword	_ZN39_INTERNAL_fbae65a6_4_k_cu_9deb6de3_26654cuda3std3__48in_placeE
	.align		8
        /*0038*/ 	.dword	_ZN39_INTERNAL_fbae65a6_4_k_cu_9deb6de3_26654cuda3std6ranges3__45__cpo4swapE
	.align		8
        /*0040*/ 	.dword	_ZN39_INTERNAL_fbae65a6_4_k_cu_9deb6de3_26654cuda3std6ranges3__45__cpo9iter_moveE
	.align		8
        /*0048*/ 	.dword	_ZN39_INTERNAL_fbae65a6_4_k_cu_9deb6de3_26654cute7productE
	.align		8
        /*0050*/ 	.dword	_ZN39_INTERNAL_fbae65a6_4_k_cu_9deb6de3_26654cute1_E


//--------------------- .text._ZN7cutlass13device_kernelINS_4conv6kernel13ConvUniversalINS1_16ConvProblemShapeILNS1_8OperatorE0ELi3EEENS1_10collective14CollectiveConvINS1_46MainloopSm90TmaGmmaWarpSpecializedImplicitGemmILS5_0ELi28ELi3EN4cute5tupleIJNSA_1CILi1EEESD_SD_EEENS1_36KernelImplicitTmaWarpSpecializedSm90ELi1EEENSB_IJNSC_ILi64EEESH_NSB_IJNSC_ILi32EEEEEEEEENS_6half_tESL_NSA_8TiledMMAINSA_8MMA_AtomIJNSA_4SM904GMMA25MMA_64x64x16_F32F16F16_SSILNSP_5MajorE0ELSR_0ELNSP_7ScaleInE1ELSS_1EEEEEENSA_6LayoutISE_NSB_IJNSC_ILi0EEESW_SW_EEEEENSB_IJNSA_10UnderscoreESZ_SZ_EEEEENS7_6detail26Sm90ImplicitGemmTileTraitsINSA_20SM90_TMA_LOAD_IM2COLENSA_14ComposedLayoutINSA_7SwizzleILi2ELi4ELi3EEENSA_18smem_ptr_flag_bitsILi16EEENSV_INSB_IJNSB_IJNSC_ILi8EEES1A_EEENSB_IJSI_SD_EEENSB_IJSD_NSC_ILi28EEEEEEEEENSB_IJNSB_IJSI_NSC_ILi256EEEEEENSB_IJSD_SW_EEENSB_IJSW_NSC_ILi2048EEEEEEEEEEEEEvEENS13_INSA_13SM90_TMA_LOADES1N_vEEEENS_8epilogue10collective6detail29Sm90TmaWarpSpecializedAdapterINS1T_15DefaultEpilogueISL_NSB_IJNSB_IJllllEEESD_SW_EEES1Y_NS1S_6thread17LinearCombinationISL_Li1EffLNS1Z_9ScaleType4KindE0ELNS_15FloatRoundStyleE2ESL_EENS_4gemm15EpilogueDefaultEEEEEvvEEEEvNT_6ParamsE --------------------------
	.section	.text._ZN7cutlass13device_kernelINS_4conv6kernel13ConvUniversalINS1_16ConvProblemShapeILNS1_8OperatorE0ELi3EEENS1_10collective14CollectiveConvINS1_46MainloopSm90TmaGmmaWarpSpecializedImplicitGemmILS5_0ELi28ELi3EN4cute5tupleIJNSA_1CILi1EEESD_SD_EEENS1_36KernelImplicitTmaWarpSpecializedSm90ELi1EEENSB_IJNSC_ILi64EEESH_NSB_IJNSC_ILi32EEEEEEEEENS_6half_tESL_NSA_8TiledMMAINSA_8MMA_AtomIJNSA_4SM904GMMA25MMA_64x64x16_F32F16F16_SSILNSP_5MajorE0ELSR_0ELNSP_7ScaleInE1ELSS_1EEEEEENSA_6LayoutISE_NSB_IJNSC_ILi0EEESW_SW_EEEEENSB_IJNSA_10UnderscoreESZ_SZ_EEEEENS7_6detail26Sm90ImplicitGemmTileTraitsINSA_20SM90_TMA_LOAD_IM2COLENSA_14ComposedLayoutINSA_7SwizzleILi2ELi4ELi3EEENSA_18smem_ptr_flag_bitsILi16EEENSV_INSB_IJNSB_IJNSC_ILi8EEES1A_EEENSB_IJSI_SD_EEENSB_IJSD_NSC_ILi28EEEEEEEEENSB_IJNSB_IJSI_NSC_ILi256EEEEEENSB_IJSD_SW_EEENSB_IJSW_NSC_ILi2048EEEEEEEEEEEEEvEENS13_INSA_13SM90_TMA_LOADES1N_vEEEENS_8epilogue10collective6detail29Sm90TmaWarpSpecializedAdapterINS1T_15DefaultEpilogueISL_NSB_IJNSB_IJllllEEESD_SW_EEES1Y_NS1S_6thread17LinearCombinationISL_Li1EffLNS1Z_9ScaleType4KindE0ELNS_15FloatRoundStyleE2ESL_EENS_4gemm15EpilogueDefaultEEEEEvvEEEEvNT_6ParamsE,"ax",@progbits
	.align	128
.text._ZN7cutlass13device_kernelINS_4conv6kernel13ConvUniversalINS1_16ConvProblemShapeILNS1_8OperatorE0ELi3EEENS1_10collective14CollectiveConvINS1_46MainloopSm90TmaGmmaWarpSpecializedImplicitGemmILS5_0ELi28ELi3EN4cute5tupleIJNSA_1CILi1EEESD_SD_EEENS1_36KernelImplicitTmaWarpSpecializedSm90ELi1EEENSB_IJNSC_ILi64EEESH_NSB_IJNSC_ILi32EEEEEEEEENS_6half_tESL_NSA_8TiledMMAINSA_8MMA_AtomIJNSA_4SM904GMMA25MMA_64x64x16_F32F16F16_SSILNSP_5MajorE0ELSR_0ELNSP_7ScaleInE1ELSS_1EEEEEENSA_6LayoutISE_NSB_IJNSC_ILi0EEESW_SW_EEEEENSB_IJNSA_10UnderscoreESZ_SZ_EEEEENS7_6detail26Sm90ImplicitGemmTileTraitsINSA_20SM90_TMA_LOAD_IM2COLENSA_14ComposedLayoutINSA_7SwizzleILi2ELi4ELi3EEENSA_18smem_ptr_flag_bitsILi16EEENSV_INSB_IJNSB_IJNSC_ILi8EEES1A_EEENSB_IJSI_SD_EEENSB_IJSD_NSC_ILi28EEEEEEEEENSB_IJNSB_IJSI_NSC_ILi256EEEEEENSB_IJSD_SW_EEENSB_IJSW_NSC_ILi2048EEEEEEEEEEEEEvEENS13_INSA_13SM90_TMA_LOADES1N_vEEEENS_8epilogue10collective6detail29Sm90TmaWarpSpecializedAdapterINS1T_15DefaultEpilogueISL_NSB_IJNSB_IJllllEEESD_SW_EEES1Y_NS1S_6thread17LinearCombinationISL_Li1EffLNS1Z_9ScaleType4KindE0ELNS_15FloatRoundStyleE2ESL_EENS_4gemm15EpilogueDefaultEEEEEvvEEEEvNT_6ParamsE:
        .type           _ZN7cutlass13device_kernelINS_4conv6kernel13ConvUniversalINS1_16ConvProblemShapeILNS1_8OperatorE0ELi3EEENS1_10collective14CollectiveConvINS1_46MainloopSm90TmaGmmaWarpSpecializedImplicitGemmILS5_0ELi28ELi3EN4cute5tupleIJNSA_1CILi1EEESD_SD_EEENS1_36KernelImplicitTmaWarpSpecializedSm90ELi1EEENSB_IJNSC_ILi64EEESH_NSB_IJNSC_ILi32EEEEEEEEENS_6half_tESL_NSA_8TiledMMAINSA_8MMA_AtomIJNSA_4SM904GMMA25MMA_64x64x16_F32F16F16_SSILNSP_5MajorE0ELSR_0ELNSP_7ScaleInE1ELSS_1EEEEEENSA_6LayoutISE_NSB_IJNSC_ILi0EEESW_SW_EEEEENSB_IJNSA_10UnderscoreESZ_SZ_EEEEENS7_6detail26Sm90ImplicitGemmTileTraitsINSA_20SM90_TMA_LOAD_IM2COLENSA_14ComposedLayoutINSA_7SwizzleILi2ELi4ELi3EEENSA_18smem_ptr_flag_bitsILi16EEENSV_INSB_IJNSB_IJNSC_ILi8EEES1A_EEENSB_IJSI_SD_EEENSB_IJSD_NSC_ILi28EEEEEEEEENSB_IJNSB_IJSI_NSC_ILi256EEEEEENSB_IJSD_SW_EEENSB_IJSW_NSC_ILi2048EEEEEEEEEEEEEvEENS13_INSA_13SM90_TMA_LOADES1N_vEEEENS_8epilogue10collective6detail29Sm90TmaWarpSpecializedAdapterINS1T_15DefaultEpilogueISL_NSB_IJNSB_IJllllEEESD_SW_EEES1Y_NS1S_6thread17LinearCombinationISL_Li1EffLNS1Z_9ScaleType4KindE0ELNS_15FloatRoundStyleE2ESL_EENS_4gemm15EpilogueDefaultEEEEEvvEEEEvNT_6ParamsE,@function
        .size           _ZN7cutlass13device_kernelINS_4conv6kernel13ConvUniversalINS1_16ConvProblemShapeILNS1_8OperatorE0ELi3EEENS1_10collective14CollectiveConvINS1_46MainloopSm90TmaGmmaWarpSpecializedImplicitGemmILS5_0ELi28ELi3EN4cute5tupleIJNSA_1CILi1EEESD_SD_EEENS1_36KernelImplicitTmaWarpSpecializedSm90ELi1EEENSB_IJNSC_ILi64EEESH_NSB_IJNSC_ILi32EEEEEEEEENS_6half_tESL_NSA_8TiledMMAINSA_8MMA_AtomIJNSA_4SM904GMMA25MMA_64x64x16_F32F16F16_SSILNSP_5MajorE0ELSR_0ELNSP_7ScaleInE1ELSS_1EEEEEENSA_6LayoutISE_NSB_IJNSC_ILi0EEESW_SW_EEEEENSB_IJNSA_10UnderscoreESZ_SZ_EEEEENS7_6detail26Sm90ImplicitGemmTileTraitsINSA_20SM90_TMA_LOAD_IM2COLENSA_14ComposedLayoutINSA_7SwizzleILi2ELi4ELi3EEENSA_18smem_ptr_flag_bitsILi16EEENSV_INSB_IJNSB_IJNSC_ILi8EEES1A_EEENSB_IJSI_SD_EEENSB_IJSD_NSC_ILi28EEEEEEEEENSB_IJNSB_IJSI_NSC_ILi256EEEEEENSB_IJSD_SW_EEENSB_IJSW_NSC_ILi2048EEEEEEEEEEEEEvEENS13_INSA_13SM90_TMA_LOADES1N_vEEEENS_8epilogue10collective6detail29Sm90TmaWarpSpecializedAdapterINS1T_15DefaultEpilogueISL_NSB_IJNSB_IJllllEEESD_SW_EEES1Y_NS1S_6thread17LinearCombinationISL_Li1EffLNS1Z_9ScaleType4KindE0ELNS_15FloatRoundStyleE2ESL_EENS_4gemm15EpilogueDefaultEEEEEvvEEEEvNT_6ParamsE,(.L_x_118 - _ZN7cutlass13device_kernelINS_4conv6kernel13ConvUniversalINS1_16ConvProblemShapeILNS1_8OperatorE0ELi3EEENS1_10collective14CollectiveConvINS1_46MainloopSm90TmaGmmaWarpSpecializedImplicitGemmILS5_0ELi28ELi3EN4cute5tupleIJNSA_1CILi1EEESD_SD_EEENS1_36KernelImplicitTmaWarpSpecializedSm90ELi1EEENSB_IJNSC_ILi64EEESH_NSB_IJNSC_ILi32EEEEEEEEENS_6half_tESL_NSA_8TiledMMAINSA_8MMA_AtomIJNSA_4SM904GMMA25MMA_64x64x16_F32F16F16_SSILNSP_5MajorE0ELSR_0ELNSP_7ScaleInE1ELSS_1EEEEEENSA_6LayoutISE_NSB_IJNSC_ILi0EEESW_SW_EEEEENSB_IJNSA_10UnderscoreESZ_SZ_EEEEENS7_6detail26Sm90ImplicitGemmTileTraitsINSA_20SM90_TMA_LOAD_IM2COLENSA_14ComposedLayoutINSA_7SwizzleILi2ELi4ELi3EEENSA_18smem_ptr_flag_bitsILi16EEENSV_INSB_IJNSB_IJNSC_ILi8EEES1A_EEENSB_IJSI_SD_EEENSB_IJSD_NSC_ILi28EEEEEEEEENSB_IJNSB_IJSI_NSC_ILi256EEEEEENSB_IJSD_SW_EEENSB_IJSW_NSC_ILi2048EEEEEEEEEEEEEvEENS13_INSA_13SM90_TMA_LOADES1N_vEEEENS_8epilogue10collective6detail29Sm90TmaWarpSpecializedAdapterINS1T_15DefaultEpilogueISL_NSB_IJNSB_IJllllEEESD_SW_EEES1Y_NS1S_6thread17LinearCombinationISL_Li1EffLNS1Z_9ScaleType4KindE0ELNS_15FloatRoundStyleE2ESL_EENS_4gemm15EpilogueDefaultEEEEEvvEEEEvNT_6ParamsE)
        .other          _ZN7cutlass13device_kernelINS_4conv6kernel13ConvUniversalINS1_16ConvProblemShapeILNS1_8OperatorE0ELi3EEENS1_10collective14CollectiveConvINS1_46MainloopSm90TmaGmmaWarpSpecializedImplicitGemmILS5_0ELi28ELi3EN4cute5tupleIJNSA_1CILi1EEESD_SD_EEENS1_36KernelImplicitTmaWarpSpecializedSm90ELi1EEENSB_IJNSC_ILi64EEESH_NSB_IJNSC_ILi32EEEEEEEEENS_6half_tESL_NSA_8TiledMMAINSA_8MMA_AtomIJNSA_4SM904GMMA25MMA_64x64x16_F32F16F16_SSILNSP_5MajorE0ELSR_0ELNSP_7ScaleInE1ELSS_1EEEEEENSA_6LayoutISE_NSB_IJNSC_ILi0EEESW_SW_EEEEENSB_IJNSA_10UnderscoreESZ_SZ_EEEEENS7_6detail26Sm90ImplicitGemmTileTraitsINSA_20SM90_TMA_LOAD_IM2COLENSA_14ComposedLayoutINSA_7SwizzleILi2ELi4ELi3EEENSA_18smem_ptr_flag_bitsILi16EEENSV_INSB_IJNSB_IJNSC_ILi8EEES1A_EEENSB_IJSI_SD_EEENSB_IJSD_NSC_ILi28EEEEEEEEENSB_IJNSB_IJSI_NSC_ILi256EEEEEENSB_IJSD_SW_EEENSB_IJSW_NSC_ILi2048EEEEEEEEEEEEEvEENS13_INSA_13SM90_TMA_LOADES1N_vEEEENS_8epilogue10collective6detail29Sm90TmaWarpSpecializedAdapterINS1T_15DefaultEpilogueISL_NSB_IJNSB_IJllllEEESD_SW_EEES1Y_NS1S_6thread17LinearCombinationISL_Li1EffLNS1Z_9ScaleType4KindE0ELNS_15FloatRoundStyleE2ESL_EENS_4gemm15EpilogueDefaultEEEEEvvEEEEvNT_6ParamsE,@"STO_CUDA_ENTRY STV_DEFAULT"
_ZN7cutlass13device_kernelINS_4conv6kernel13ConvUniversalINS1_16ConvProblemShapeILNS1_8OperatorE0ELi3EEENS1_10collective14CollectiveConvINS1_46MainloopSm90TmaGmmaWarpSpecializedImplicitGemmILS5_0ELi28ELi3EN4cute5tupleIJNSA_1CILi1EEESD_SD_EEENS1_36KernelImplicitTmaWarpSpecializedSm90ELi1EEENSB_IJNSC_ILi64EEESH_NSB_IJNSC_ILi32EEEEEEEEENS_6half_tESL_NSA_8TiledMMAINSA_8MMA_AtomIJNSA_4SM904GMMA25MMA_64x64x16_F32F16F16_SSILNSP_5MajorE0ELSR_0ELNSP_7ScaleInE1ELSS_1EEEEEENSA_6LayoutISE_NSB_IJNSC_ILi0EEESW_SW_EEEEENSB_IJNSA_10UnderscoreESZ_SZ_EEEEENS7_6detail26Sm90ImplicitGemmTileTraitsINSA_20SM90_TMA_LOAD_IM2COLENSA_14ComposedLayoutINSA_7SwizzleILi2ELi4ELi3EEENSA_18smem_ptr_flag_bitsILi16EEENSV_INSB_IJNSB_IJNSC_ILi8EEES1A_EEENSB_IJSI_SD_EEENSB_IJSD_NSC_ILi28EEEEEEEEENSB_IJNSB_IJSI_NSC_ILi256EEEEEENSB_IJSD_SW_EEENSB_IJSW_NSC_ILi2048EEEEEEEEEEEEEvEENS13_INSA_13SM90_TMA_LOADES1N_vEEEENS_8epilogue10collective6detail29Sm90TmaWarpSpecializedAdapterINS1T_15DefaultEpilogueISL_NSB_IJNSB_IJllllEEESD_SW_EEES1Y_NS1S_6thread17LinearCombinationISL_Li1EffLNS1Z_9ScaleType4KindE0ELNS_15FloatRoundStyleE2ESL_EENS_4gemm15EpilogueDefaultEEEEEvvEEEEvNT_6ParamsE:
[----:B------:R-:W-:Y:S01]  /*0000*/  LDC R1, c[0x0][0x28] ;  /* 0x00000a00ff017b82 */ /* 0x000fe20000000800 */
[----:B------:R-:W0:Y:S01]  /*0010*/  S2R R8, SR_TID.X ;  /* 0x0000000000087919 */ /* 0x000e220000002100 */
[----:B------:R-:W-:Y:S01]  /*0020*/  ELECT P0, URZ, PT ;  /* 0x00000000003f782f */ /* 0x000fe20003800000 */
[----:B------:R-:W-:Y:S01]  /*0030*/  BSSY B0, `(.L_x_0) ;  /* 0x000000f000007945 */ /* 0x000fe20003800000 */
[--C-:B0-----:R-:W-:Y:S02]  /*0040*/  SHF.R.U32.HI R0, RZ, 0x5, R8.reuse ;  /* 0x00000005ff007819 */ /* 0x101fe40000011608 */
[----:B------:R-:W-:-:S03]  /*0050*/  SHF.R.U32.HI R3, RZ, 0x7, R8 ;  /* 0x00000007ff037819 */ /* 0x000fc60000011608 */
[----:B------:R-:W0:Y:S04]  /*0060*/  SHFL.IDX PT, R2, R0, RZ, 0x1f ;  /* 0x00001fff00027589 */ /* 0x000e2800000e0000 */
[----:B------:R1:W2:Y:S01]  /*0070*/  SHFL.IDX PT, R7, R3, RZ, 0x1f ;  /* 0x00001fff03077589 */ /* 0x0002a200000e0000 */
[----:B0-----:R-:W-:-:S13]  /*0080*/  ISETP.NE.OR P0, PT, R2, RZ, !P0 ;  /* 0x000000ff0200720c */ /* 0x001fda0004705670 */
[----:B-12---:R-:W-:Y:S05]  /*0090*/  @P0 BRA `(.L_x_1) ;  /* 0x0000000000200947 */ /* 0x006fea0003800000 */
[----:B------:R-:W-:Y:S02]  /*00a0*/  ULDC.64 UR4, c[0x0][0x198] ;  /* 0x0000660000047ab9 */ /* 0x000fe40000000a00 */
[----:B------:R-:W-:Y:S02]  /*00b0*/  UIADD3 UR6, UP0, UR4, 0xf0, URZ ;  /* 0x000000f004067890 */ /* 0x000fe4000ff1e03f */
[----:B------:R-:W-:Y:S02]  /*00c0*/  UIADD3 UR4, UP1, UR4, 0x270, URZ ;  /* 0x0000027004047890 */ /* 0x000fe4000ff3e03f */
[----:B------:R-:W-:Y:S02]  /*00d0*/  UIADD3.X UR7, URZ, UR5, URZ, UP0, !UPT ;  /* 0x000000053f077290 */ /* 0x000fe400087fe43f */
[----:B------:R-:W-:-:S07]  /*00e0*/  UIADD3.X UR5, URZ, UR5, URZ, UP1, !UPT ;  /* 0x000000053f057290 */ /* 0x000fce0008ffe43f */
[----:B------:R0:W-:Y:S02]  /*00f0*/  UTMACCTL.PF [UR6] ;  /* 0x00000000060079b9 */ /* 0x0001e40008040000 */
[----:B------:R0:W-:Y:S02]  /*0100*/  UTMACCTL.PF [UR4] ;  /* 0x00000000040079b9 */ /* 0x0001e40008040000 */
[----:B0-----:R-:W-:Y:S01]  /*0110*/  NOP ;  /* 0x0000000000007918 */ /* 0x001fe20000000000 */
.L_x_1:
[----:B------:R-:W-:Y:S05]  /*0120*/  BSYNC B0 ;  /* 0x0000000000007941 */ /* 0x000fea0003800000 */
.L_x_0:
[----:B------:R-:W0:Y:S01]  /*0130*/  SHFL.IDX PT, R0, R0, RZ, 0x1f ;  /* 0x00001fff00007589 */ /* 0x000e2200000e0000 */
[----:B------:R-:W-:-:S04]  /*0140*/  SHF.R.S32.HI R3, RZ, 0x1f, R2 ;  /* 0x0000001fff037819 */ /* 0x000fc80000011402 */
[----:B------:R-:W-:Y:S02]  /*0150*/  LEA.HI R3, R3, R2, RZ, 0x2 ;  /* 0x0000000203037211 */ /* 0x000fe400078f10ff */
[----:B0-----:R-:W-:-:S13]  /*0160*/  ISETP.NE.AND P0, PT, R0, RZ, PT ;  /* 0x000000ff0000720c */ /* 0x001fda0003f05270 */
[----:B------:R-:W-:Y:S05]  /*0170*/  @P0 BRA `(.L_x_2) ;  /* 0x0000000400240947 */ /* 0x000fea0003800000 */
[----:B------:R-:W-:Y:S01]  /*0180*/  ELECT P0, URZ, PT ;  /* 0x00000000003f782f */ /* 0x000fe20003800000 */
[----:B------:R-:W-:-:S12]  /*0190*/  BSSY B0, `(.L_x_2) ;  /* 0x0000047000007945 */ /* 0x000fd80003800000 */
[----:B------:R-:W-:Y:S05]  /*01a0*/  @!P0 BRA `(.L_x_3) ;  /* 0x0000000400148947 */ /* 0x000fea0003800000 */
[----:B------:R-:W0:Y:S01]  /*01b0*/  S2UR UR8, SR_CgaCtaId ;  /* 0x00000000000879c3 */ /* 0x000e220000008800 */
[----:B------:R-:W-:Y:S01]  /*01c0*/  UMOV UR4, 0x400 ;  /* 0x0000040000047882 */ /* 0x000fe20000000000 */
[----:B------:R-:W-:Y:S01]  /*01d0*/  UMOV UR5, 0x1 ;  /* 0x0000000100057882 */ /* 0x000fe20000000000 */
[----:B------:R-:W-:Y:S02]  /*01e0*/  UMOV UR6, 0x80 ;  /* 0x0000008000067882 */ /* 0x000fe40000000000 */
[----:B------:R-:W-:-:S04]  /*01f0*/  UIADD3 UR6, -UR6, 0x100000, URZ ;  /* 0x0010000006067890 */ /* 0x000fc8000fffe13f */
[----:B------:R-:W-:Y:S02]  /*0200*/  USHF.L.U32 UR7, UR6, 0xb, URZ ;  /* 0x0000000b06077899 */ /* 0x000fe4000800063f */
[----:B------:R-:W-:Y:S02]  /*0210*/  USHF.L.U32 UR6, UR6, 0x1, URZ ;  /* 0x0000000106067899 */ /* 0x000fe4000800063f */
[----:B0-----:R-:W-:Y:S02]  /*0220*/  ULEA UR8, UR8, UR4, 0x18 ;  /* 0x0000000408087291 */ /* 0x001fe4000f8ec03f */
[----:B------:R-:W-:-:S04]  /*0230*/  UIADD3 UR4, -UR5, 0x100000, URZ ;  /* 0x0010000005047890 */ /* 0x000fc8000fffe13f */
[----:B------:R-:W-:Y:S02]  /*0240*/  USHF.L.U32 UR5, UR4, 0xb, URZ ;  /* 0x0000000b04057899 */ /* 0x000fe4000800063f */
[----:B------:R-:W-:Y:S01]  /*0250*/  USHF.L.U32 UR4, UR4, 0x1, URZ ;  /* 0x0000000104047899 */ /* 0x000fe2000800063f */
[----:B------:R-:W0:Y:S11]  /*0260*/  FENCE.VIEW.ASYNC.S ;  /* 0x00000000000073c6 */ /* 0x000e360000000000 */
[----:B0-----:R0:W1:Y:S01]  /*0270*/  SYNCS.EXCH.64 URZ, [UR8+0x38000], UR4 ;  /* 0x03800004083f75b2 */ /* 0x0010620008000100 */
[----:B------:R0:W2:Y:S01]  /*0280*/  SYNCS.EXCH.64 URZ, [UR8+0x380e0], UR6 ;  /* 0x0380e006083f75b2 */ /* 0x0000a20008000100 */
[----:B------:R0:W3:Y:S01]  /*0290*/  SYNCS.EXCH.64 URZ, [UR8+0x38008], UR4 ;  /* 0x03800804083f75b2 */ /* 0x0000e20008000100 */
[----:B------:R0:W4:Y:S01]  /*02a0*/  SYNCS.EXCH.64 URZ, [UR8+0x380e8], UR6 ;  /* 0x0380e806083f75b2 */ /* 0x0001220008000100 */
[----:B------:R0:W0:Y:S01]  /*02b0*/  SYNCS.EXCH.64 URZ, [UR8+0x38010], UR4 ;  /* 0x03801004083f75b2 */ /* 0x0000220008000100 */
        /* <DEDUP_REMOVED lines=51> */
[----:B-1234-:R-:W-:Y:S01]  /*05f0*/  NOP ;  /* 0x0000000000007918 */ /* 0x01efe20000000000 */
.L_x_3:
[----:B0-----:R-:W-:Y:S05]  /*0600*/  BSYNC B0 ;  /* 0x0000000000007941 */ /* 0x001fea0003800000 */
.L_x_2:
[----:B------:R-:W-:Y:S01]  /*0610*/  ULDC.64 UR4, c[0x0][0x618] ;  /* 0x0001860000047ab9 */ /* 0x000fe20000000a00 */
[----:B------:R-:W-:Y:S01]  /*0620*/  LOP3.LUT R3, R3, 0xfffffffc, RZ, 0xc0, !PT ;  /* 0xfffffffc03037812 */ /* 0x000fe200078ec0ff */
[----:B------:R-:W-:Y:S01]  /*0630*/  NOP ;  /* 0x0000000000007918 */ /* 0x000fe20000000000 */
[----:B------:R-:W-:Y:S01]  /*0640*/  ISETP.NE.U32.AND P0, PT, RZ, UR4, PT ;  /* 0x00000004ff007c0c */ /* 0x000fe2000bf05070 */
[----:B------:R-:W-:Y:S01]  /*0650*/  NOP ;  /* 0x0000000000007918 */ /* 0x000fe20000000000 */
[----:B------:R-:W-:Y:S01]  /*0660*/  BAR.SYNC.DEFER_BLOCKING 0x0 ;  /* 0x0000000000007b1d */ /* 0x000fe20000010000 */
[----:B------:R-:W-:Y:S01]  /*0670*/  IMAD.IADD R6, R2, 0x1, -R3 ;  /* 0x0000000102067824 */ /* 0x000fe200078e0a03 */
[----:B------:R-:W-:Y:S02]  /*0680*/  ISETP.NE.AND.EX P0, PT, RZ, UR5, PT, P0 ;  /* 0x00000005ff007c0c */ /* 0x000fe4000bf05300 */
[C---:B------:R-:W-:Y:S02]  /*0690*/  ISETP.NE.AND P2, PT, R7.reuse, 0x1, PT ;  /* 0x000000010700780c */ /* 0x040fe40003f45270 */
[----:B------:R-:W-:Y:S01]  /*06a0*/  LOP3.LUT P1, RZ, R7, R6, RZ, 0xfc, !PT ;  /* 0x0000000607ff7212 */ /* 0x000fe2000782fcff */
[----:B------:R-:W-:-:S03]  /*06b0*/  ULDC.64 UR12, c[0x0][0x208] ;  /* 0x00008200000c7ab9 */ /* 0x000fc60000000a00 */
[----:B------:R-:W-:-:S04]  /*06c0*/  SEL R3, RZ, 0x1, P1 ;  /* 0x00000001ff037807 */ /* 0x000fc80000800000 */
[----:B------:R-:W-:Y:S01]  /*06d0*/  SEL R3, R3, 0x2, P2 ;  /* 0x0000000203037807 */ /* 0x000fe20001000000 */
[----:B------:R-:W-:Y:S06]  /*06e0*/  @!P0 BRA `(.L_x_4) ;  /* 0x00000000001c8947 */ /* 0x000fec0003800000 */
[----:B------:R-:W0:Y:S02]  /*06f0*/  LDC.64 R4, c[0x0][0x618] ;  /* 0x00018600ff047b82 */ /* 0x000e240000000a00 */
[----:B0-----:R-:W2:Y:S02]  /*0700*/  LDG.E.64 R4, desc[UR12][R4.64] ;  /* 0x0000000c04047981 */ /* 0x001ea4000c1e1b00 */
[----:B--2---:R-:W-:-:S04]  /*0710*/  ISETP.NE.U32.AND P0, PT, R4, RZ, PT ;  /* 0x000000ff0400720c */ /* 0x004fc80003f05070 */
[----:B------:R-:W-:-:S13]  /*0720*/  ISETP.NE.AND.EX P0, PT, R5, RZ, PT, P0 ;  /* 0x000000ff0500720c */ /* 0x000fda0003f05300 */
[----:B------:R-:W-:Y:S05]  /*0730*/  @!P0 BRA `(.L_x_4) ;  /* 0x0000000000088947 */ /* 0x000fea0003800000 */
[----:B------:R2:W5:Y:S01]  /*0740*/  LD.E R0, desc[UR12][R4.64] ;  /* 0x0000000c04007980 */ /* 0x000562000c101900 */
[----:B------:R-:W-:Y:S05]  /*0750*/  BRA `(.L_x_5) ;  /* 0x0000000000207947 */ /* 0x000fea0003800000 */
.L_x_4:
[----:B------:R-:W-:Y:S02]  /*0760*/  ULDC.64 UR4, c[0x0][0x608] ;  /* 0x0001820000047ab9 */ /* 0x000fe40000000a00 */
[----:B------:R-:W-:-:S04]  /*0770*/  ISETP.NE.U32.AND P0, PT, RZ, UR4, PT ;  /* 0x00000004ff007c0c */ /* 0x000fc8000bf05070 */
[----:B------:R-:W-:-:S13]  /*0780*/  ISETP.NE.AND.EX P0, PT, RZ, UR5, PT, P0 ;  /* 0x00000005ff007c0c */ /* 0x000fda000bf05300 */
[----:B------:R-:W-:Y:S05]  /*0790*/  @!P0 BRA `(.L_x_6) ;  /* 0x00000000000c8947 */ /* 0x000fea0003800000 */
[----:B------:R-:W0:Y:S02]  /*07a0*/  LDC.64 R4, c[0x0][0x608] ;  /* 0x00018200ff047b82 */ /* 0x000e240000000a00 */
[----:B0-----:R0:W5:Y:S01]  /*07b0*/  LDG.E R0, desc[UR12][R4.64] ;  /* 0x0000000c04007981 */ /* 0x001162000c1e1900 */
[----:B------:R-:W-:Y:S05]  /*07c0*/  BRA `(.L_x_5) ;  /* 0x0000000000047947 */ /* 0x000fea0003800000 */
.L_x_6:
[----:B------:R-:W1:Y:S02]  /*07d0*/  LDC R0, c[0x0][0x600] ;  /* 0x00018000ff007b82 */ /* 0x000e640000000800 */
.L_x_5:
[----:B------:R-:W-:Y:S02]  /*07e0*/  ULDC.64 UR4, c[0x0][0x620] ;  /* 0x0001880000047ab9 */ /* 0x000fe40000000a00 */
[----:B------:R-:W-:-:S04]  /*07f0*/  ISETP.NE.U32.AND P0, PT, RZ, UR4, PT ;  /* 0x00000004ff007c0c */ /* 0x000fc8000bf05070 */
[----:B------:R-:W-:-:S13]  /*0800*/  ISETP.NE.AND.EX P0, PT, RZ, UR5, PT, P0 ;  /* 0x00000005ff007c0c */ /* 0x000fda000bf05300 */
[----:B------:R-:W-:Y:S05]  /*0810*/  @!P0 BRA `(.L_x_7) ;  /* 0x00000000001c8947 */ /* 0x000fea0003800000 */
[----:B0-2---:R-:W0:Y:S02]  /*0820*/  LDC.64 R4, c[0x0][0x620] ;  /* 0x00018800ff047b82 */ /* 0x005e240000000a00 */
[----:B0-----:R-:W2:Y:S02]  /*0830*/  LDG.E.64 R4, desc[UR12][R4.64] ;  /* 0x0000000c04047981 */ /* 0x001ea4000c1e1b00 */
[----:B--2---:R-:W-:-:S04]  /*0840*/  ISETP.NE.U32.AND P0, PT, R4, RZ, PT ;  /* 0x000000ff0400720c */ /* 0x004fc80003f05070 */
[----:B------:R-:W-:-:S13]  /*0850*/  ISETP.NE.AND.EX P0, PT, R5, RZ, PT, P0 ;  /* 0x000000ff0500720c */ /* 0x000fda0003f05300 */
[----:B------:R-:W-:Y:S05]  /*0860*/  @!P0 BRA `(.L_x_7) ;  /* 0x0000000000088947 */ /* 0x000fea0003800000 */
[----:B------:R0:W5:Y:S01]  /*0870*/  LD.E R2, desc[UR12][R4.64] ;  /* 0x0000000c04027980 */ /* 0x000162000c101900 */
[----:B------:R-:W-:Y:S05]  /*0880*/  BRA `(.L_x_8) ;  /* 0x0000000000207947 */ /* 0x000fea0003800000 */
.L_x_7:
[----:B------:R-:W-:Y:S02]  /*0890*/  ULDC.64 UR4, c[0x0][0x610] ;  /* 0x0001840000047ab9 */ /* 0x000fe40000000a00 */
[----:B------:R-:W-:-:S04]  /*08a0*/  ISETP.NE.U32.AND P0, PT, RZ, UR4, PT ;  /* 0x00000004ff007c0c */ /* 0x000fc8000bf05070 */
[----:B------:R-:W-:-:S13]  /*08b0*/  ISETP.NE.AND.EX P0, PT, RZ, UR5, PT, P0 ;  /* 0x00000005ff007c0c */ /* 0x000fda000bf05300 */
[----:B------:R-:W-:Y:S05]  /*08c0*/  @!P0 BRA `(.L_x_9) ;  /* 0x00000000000c8947 */ /* 0x000fea0003800000 */
[----:B0-2---:R-:W0:Y:S02]  /*08d0*/  LDC.64 R4, c[0x0][0x610] ;  /* 0x00018400ff047b82 */ /* 0x005e240000000a00 */
[----:B0-----:R4:W5:Y:S01]  /*08e0*/  LDG.E R2, desc[UR12][R4.64] ;  /* 0x0000000c04027981 */ /* 0x001962000c1e1900 */
[----:B------:R-:W-:Y:S05]  /*08f0*/  BRA `(.L_x_8) ;  /* 0x0000000000047947 */ /* 0x000fea0003800000 */
.L_x_9:
[----:B------:R-:W3:Y:S02]  /*0900*/  LDC R2, c[0x0][0x604] ;  /* 0x00018100ff027b82 */ /* 0x000ee40000000800 */
.L_x_8:
[----:B0-2-4-:R-:W0:Y:S01]  /*0910*/  LDC R4, c[0x0][0x3e8] ;  /* 0x0000fa00ff047b82 */ /* 0x015e220000000800 */
[----:B------:R-:W-:Y:S01]  /*0920*/  ULDC UR4, c[0x0][0x3dc] ;  /* 0x0000f70000047ab9 */ /* 0x000fe20000000800 */
[----:B------:R-:W-:Y:S01]  /*0930*/  ISETP.NE.AND P0, PT, R7, RZ, PT ;  /* 0x000000ff0700720c */ /* 0x000fe20003f05270 */
[----:B------:R-:W-:Y:S01]  /*0940*/  UIADD3 UR4, UR4, 0x1f, URZ ;  /* 0x0000001f04047890 */ /* 0x000fe2000fffe03f */
[----:B------:R-:W-:-:S03]  /*0950*/  ULDC.64 UR6, c[0x0][0x3e0] ;  /* 0x0000f80000067ab9 */ /* 0x000fc60000000a00 */
[----:B------:R-:W-:Y:S02]  /*0960*/  USHF.R.S32.HI UR5, URZ, 0x1f, UR4 ;  /* 0x0000001f3f057899 */ /* 0x000fe40008011404 */
[----:B------:R-:W-:Y:S02]  /*0970*/  UIMAD UR6, UR7, UR6, URZ ;  /* 0x00000006070672a4 */ /* 0x000fe4000f8e023f */
[----:B------:R-:W-:-:S04]  /*0980*/  ULEA.HI UR5, UR5, UR4, URZ, 0x5 ;  /* 0x0000000405057291 */ /* 0x000fc8000f8f283f */
[----:B------:R-:W-:Y:S01]  /*0990*/  USHF.R.S32.HI UR15, URZ, 0x5, UR5 ;  /* 0x000000053f0f7899 */ /* 0x000fe20008011405 */
[----:B0-----:R-:W-:-:S05]  /*09a0*/  IMAD R4, R4, UR6, RZ ;  /* 0x0000000604047c24 */ /* 0x001fca000f8e02ff */
[----:B------:R-:W-:Y:S01]  /*09b0*/  IMAD R4, R4, UR15, RZ ;  /* 0x0000000f04047c24 */ /* 0x000fe2000f8e02ff */
[----:B------:R-:W-:Y:S06]  /*09c0*/  @!P0 BRA `(.L_x_10) ;  /* 0x0000002c008c8947 */ /* 0x000fec0003800000 */
[----:B------:R-:W-:-:S13]  /*09d0*/  ISETP.NE.AND P0, PT, R7, 0x1, PT ;  /* 0x000000010700780c */ /* 0x000fda0003f05270 */
[----:B------:R-:W-:Y:S05]  /*09e0*/  @P0 EXIT ;  /* 0x000000000000094d */ /* 0x000fea0003800000 */
[----:B------:R-:W-:Y:S01]  /*09f0*/  ISETP.GE.AND P0, PT, R4, 0x1, PT ;  /* 0x000000010400780c */ /* 0x000fe20003f06270 */
[----:B------:R-:W-:Y:S01]  /*0a00*/  UMOV UR4, URZ ;  /* 0x0000003f00047c82 */ /* 0x000fe20008000000 */
[----:B------:R-:W-:Y:S02]  /*0a10*/  CS2R R54, SRZ ;  /* 0x0000000000367805 */ /* 0x000fe4000001ff00 */
[----:B------:R-:W-:Y:S02]  /*0a20*/  CS2R R24, SRZ ;  /* 0x0000000000187805 */ /* 0x000fe4000001ff00 */
[----:B------:R-:W-:Y:S02]  /*0a30*/  CS2R R26, SRZ ;  /* 0x00000000001a7805 */ /* 0x000fe4000001ff00 */
[----:B------:R-:W-:Y:S02]  /*0a40*/  CS2R R28, SRZ ;  /* 0x00000000001c7805 */ /* 0x000fe4000001ff00 */
[----:B------:R-:W-:-:S02]  /*0a50*/  CS2R R30, SRZ ;  /* 0x00000000001e7805 */ /* 0x000fc4000001ff00 */
[----:B------:R-:W-:Y:S02]  /*0a60*/  CS2R R32, SRZ ;  /* 0x0000000000207805 */ /* 0x000fe4000001ff00 */
        /* <DEDUP_REMOVED lines=9> */
[----:B------:R-:W-:Y:S01]  /*0b00*/  CS2R R52, SRZ ;  /* 0x0000000000347805 */ /* 0x000fe2000001ff00 */
[----:B------:R-:W-:Y:S06]  /*0b10*/  @!P0 BRA `(.L_x_11) ;  /* 0x0000000000788947 */ /* 0x000fec0003800000 */
[----:B------:R-:W-:-:S04]  /*0b20*/  LOP3.LUT R5, R3, 0x1, RZ, 0xfc, !PT ;  /* 0x0000000103057812 */ /* 0x000fc800078efcff */
[----:B------:R-:W-:-:S13]  /*0b30*/  ISETP.NE.AND P0, PT, R5, 0x3, PT ;  /* 0x000000030500780c */ /* 0x000fda0003f05270 */
[----:B------:R-:W-:Y:S05]  /*0b40*/  @!P0 BRA `(.L_x_12) ;  /* 0x0000000000048947 */ /* 0x000fea0003800000 */
[----:B------:R-:W-:Y:S01]  /*0b50*/  BPT.TRAP 0x1 ;  /* 0x000000040000795c */ /* 0x000fe20000300000 */
.L_x_12:
[----:B------:R-:W0:Y:S01]  /*0b60*/  S2UR UR5, SR_CgaCtaId ;  /* 0x00000000000579c3 */ /* 0x000e220000008800 */
[----:B------:R-:W-:Y:S01]  /*0b70*/  SHF.L.U32 R5, RZ, 0x1f, RZ ;  /* 0x0000001fff057819 */ /* 0x000fe200000006ff */
[----:B------:R-:W-:Y:S02]  /*0b80*/  UMOV UR4, 0x400 ;  /* 0x0000040000047882 */ /* 0x000fe40000000000 */
[----:B0-----:R-:W-:-:S12]  /*0b90*/  ULEA UR4, UR5, UR4, 0x18 ;  /* 0x0000000405047291 */ /* 0x001fd8000f8ec03f */
.L_x_13:
[----:B0-----:R-:W-:-:S04]  /*0ba0*/  IMAD.U32 R6, RZ, RZ, UR4 ;  /* 0x00000004ff067e24 */ /* 0x001fc8000f8e00ff */
[----:B------:R0:W2:Y:S03]  /*0bb0*/  SYNCS.PHASECHK.TRANS64.TRYWAIT P0, [R6+URZ+0x38000], R5 ;  /* 0x03800005060075a7 */ /* 0x0000a6000800017f */
[----:B--2---:R-:W-:Y:S05]  /*0bc0*/  @!P0 NANOSLEEP.SYNCS 0x989680 ;  /* 0x009896800000895d */ /* 0x004fea0003900000 */
[----:B------:R-:W2:Y:S02]  /*0bd0*/  @!P0 SYNCS.PHASECHK.TRANS64 P0, [R6+URZ+0x38000], R5 ;  /* 0x03800005060085a7 */ /* 0x000ea4000800007f */
[----:B--2---:R-:W-:Y:S05]  /*0be0*/  @!P0 BRA `(.L_x_13) ;  /* 0xfffffffc00ec8947 */ /* 0x004fea000383ffff */
[----:B------:R-:W-:Y:S01]  /*0bf0*/  UIADD3 UR5, UR4, 0x1c000, URZ ;  /* 0x0001c00004057890 */ /* 0x000fe2000fffe03f */
[----:B------:R-:W-:Y:S01]  /*0c00*/  WARPGROUP.ARRIVE ;  /* 0x00000000000079c5 */ /* 0x000fe20000000000 */
[----:B------:R-:W-:Y:S02]  /*0c10*/  USHF.R.U32.HI UR4, URZ, 0x4, UR4 ;  /* 0x000000043f047899 */ /* 0x000fe40008011604 */
[----:B------:R-:W-:Y:S02]  /*0c20*/  USHF.R.U32.HI UR5, URZ, 0x4, UR5 ;  /* 0x000000043f057899 */ /* 0x000fe40008011605 */
[----:B------:R-:W-:Y:S02]  /*0c30*/  ULOP3.LUT UR4, UR4, 0x3fff, URZ, 0xc0, !UPT ;  /* 0x00003fff04047892 */ /* 0x000fe4000f8ec03f */
[----:B------:R-:W-:Y:S02]  /*0c40*/  ULOP3.LUT UR5, UR5, 0x3fff, URZ, 0xc0, !UPT ;  /* 0x00003fff05057892 */ /* 0x000fe4000f8ec03f */
[----:B------:R-:W-:-:S02]  /*0c50*/  ULOP3.LUT UR4, UR4, 0x10000, URZ, 0xfc, !UPT ;  /* 0x0001000004047892 */ /* 0x000fc4000f8efc3f */
[----:B------:R-:W-:Y:S01]  /*0c60*/  ULOP3.LUT UR6, UR5, 0x10000, URZ, 0xfc, !UPT ;  /* 0x0001000005067892 */ /* 0x000fe2000f8efc3f */
[----:B------:R-:W-:Y:S02]  /*0c70*/  UMOV UR7, 0x80000020 ;  /* 0x8000002000077882 */ /* 0x000fe40000000000 */
[----:B------:R-:W-:-:S06]  /*0c80*/  UMOV UR5, 0x80000020 ;  /* 0x8000002000057882 */ /* 0x000fcc0000000000 */
[----:B------:R-:W-:Y:S01]  /*0c90*/  HGMMA.64x64x16.F32 R24, gdesc[UR4], RZ, !UPT ;  /* 0x00e00000041879f0 */ /* 0x000fe2000c7008ff */
[----:B------:R-:W-:Y:S02]  /*0ca0*/  UIADD3 UR4, UR4, 0x2, URZ ;  /* 0x0000000204047890 */ /* 0x000fe4000fffe03f */
[----:B------:R-:W-:Y:S01]  /*0cb0*/  UIADD3 UR6, UR6, 0x2, URZ ;  /* 0x0000000206067890 */ /* 0x000fe2000fffe03f */
[----:B------:R-:W-:Y:S01]  /*0cc0*/  UMOV UR5, 0x80000020 ;  /* 0x8000002000057882 */ /* 0x000fe20000000000 */
[----:B------:R-:W-:-:S07]  /*0cd0*/  UMOV UR7, 0x80000020 ;  /* 0x8000002000077882 */ /* 0x000fce0000000000 */
[----:B------:R-:W-:Y:S01]  /*0ce0*/  HGMMA.64x64x16.F32 R24, gdesc[UR4], R24, gsb0 ;  /* 0x00e00000041879f0 */ /* 0x000fe20008000818 */
[----:B------:R-:W-:-:S05]  /*0cf0*/  UMOV UR4, 0x1 ;  /* 0x0000000100047882 */ /* 0x000fca0000000000 */
.L_x_11:
[----:B0-----:R-:W-:-:S05]  /*0d00*/  VIMNMX R5, R4, 0x1, PT ;  /* 0x0000000104057848 */ /* 0x001fca0003fe0100 */
[----:B------:R-:W-:-:S05]  /*0d10*/  IMAD.IADD R7, R4, 0x1, -R5 ;  /* 0x0000000104077824 */ /* 0x000fca00078e0a05 */
[----:B------:R-:W-:-:S13]  /*0d20*/  ISETP.GE.AND P0, PT, R7, 0x1, PT ;  /* 0x000000010700780c */ /* 0x000fda0003f06270 */
[----:B------:R-:W-:Y:S05]  /*0d30*/  @!P0 BRA `(.L_x_14) ;  /* 0x0000000000f08947 */ /* 0x000fea0003800000 */
[----:B------:R-:W0:Y:S01]  /*0d40*/  S2UR UR6, SR_CgaCtaId ;  /* 0x00000000000679c3 */ /* 0x000e220000008800 */
[----:B------:R-:W-:Y:S01]  /*0d50*/  UMOV UR5, 0x400 ;  /* 0x0000040000057882 */ /* 0x000fe20000000000 */
[----:B------:R-:W-:Y:S01]  /*0d60*/  LOP3.LUT R5, RZ, R4, RZ, 0x33, !PT ;  /* 0x00000004ff057212 */ /* 0x000fe200078e33ff */
[----:B------:R-:W-:Y:S01]  /*0d70*/  IMAD.MOV.U32 R8, RZ, RZ, RZ ;  /* 0x000000ffff087224 */ /* 0x000fe200078e00ff */
[----:B------:R-:W-:Y:S01]  /*0d80*/  LOP3.LUT R10, R3, 0x1, RZ, 0xfc, !PT ;  /* 0x00000001030a7812 */ /* 0x000fe200078efcff */
[----:B------:R-:W-:Y:S01]  /*0d90*/  UISETP.NE.U32.AND UP0, UPT, UR4, URZ, UPT ;  /* 0x0000003f0400728c */ /* 0x000fe2000bf05070 */
[----:B------:R-:W-:-:S04]  /*0da0*/  VIMNMX R5, R5, -0x2, !PT ;  /* 0xfffffffe05057848 */ /* 0x000fc80007fe0100 */
[----:B------:R-:W-:Y:S01]  /*0db0*/  IADD3 R5, R5, 0x2, R4 ;  /* 0x0000000205057810 */ /* 0x000fe20007ffe004 */
[----:B0-----:R-:W-:-:S04]  /*0dc0*/  ULEA UR7, UR6, UR5, 0x18 ;  /* 0x0000000506077291 */ /* 0x001fc8000f8ec03f */
[----:B------:R-:W-:Y:S02]  /*0dd0*/  UIADD3 UR5, UR7, 0x1c000, URZ ;  /* 0x0001c00007057890 */ /* 0x000fe4000fffe03f */
[----:B------:R-:W-:Y:S02]  /*0de0*/  USHF.R.U32.HI UR6, URZ, 0x4, UR7 ;  /* 0x000000043f067899 */ /* 0x000fe40008011607 */
[----:B------:R-:W-:Y:S02]  /*0df0*/  USHF.R.U32.HI UR5, URZ, 0x4, UR5 ;  /* 0x000000043f057899 */ /* 0x000fe40008011605 */
[----:B------:R-:W-:Y:S02]  /*0e00*/  ULOP3.LUT UR6, UR6, 0x3fff, URZ, 0xc0, !UPT ;  /* 0x00003fff06067892 */ /* 0x000fe4000f8ec03f */
[----:B------:R-:W-:Y:S02]  /*0e10*/  ULOP3.LUT UR5, UR5, 0x3fff, URZ, 0xc0, !UPT ;  /* 0x00003fff05057892 */ /* 0x000fe4000f8ec03f */
[----:B------:R-:W-:-:S02]  /*0e20*/  ULOP3.LUT UR15, UR6, 0x10000, URZ, 0xfc, !UPT ;  /* 0x00010000060f7892 */ /* 0x000fc4000f8efc3f */
[----:B------:R-:W-:-:S03]  /*0e30*/  ULOP3.LUT UR14, UR5, 0x10000, URZ, 0xfc, !UPT ;  /* 0x00010000050e7892 */ /* 0x000fc6000f8efc3f */
[----:B------:R-:W-:-:S09]  /*0e40*/  UMOV UR5, URZ ;  /* 0x0000003f00057c82 */ /* 0x000fd20008000000 */
.L_x_19:
[----:B------:R-:W-:-:S13]  /*0e50*/  ISETP.NE.AND P1, PT, R10, 0x3, PT ;  /* 0x000000030a00780c */ /* 0x000fda0003f25270 */
[----:B0-----:R-:W-:Y:S05]  /*0e60*/  @!P1 BRA `(.L_x_15) ;  /* 0x0000000000049947 */ /* 0x001fea0003800000 */
[----:B------:R-:W-:Y:S01]  /*0e70*/  BPT.TRAP 0x1 ;  /* 0x000000040000795c */ /* 0x000fe20000300000 */
.L_x_15:
[----:B------:R-:W-:Y:S01]  /*0e80*/  SHF.L.U32 R6, R8, 0x1f, RZ ;  /* 0x0000001f08067819 */ /* 0x000fe200000006ff */
[----:B------:R-:W-:-:S12]  /*0e90*/  ULEA UR6, UR4, UR7, 0x3 ;  /* 0x0000000704067291 */ /* 0x000fd8000f8e183f */
.L_x_16:
[----:B0-----:R-:W-:-:S04]  /*0ea0*/  IMAD.U32 R9, RZ, RZ, UR6 ;  /* 0x00000006ff097e24 */ /* 0x001fc8000f8e00ff */
[----:B------:R0:W2:Y:S03]  /*0eb0*/  SYNCS.PHASECHK.TRANS64.TRYWAIT P0, [R9+URZ+0x38000], R6 ;  /* 0x03800006090075a7 */ /* 0x0000a6000800017f */
[----:B--2---:R-:W-:Y:S05]  /*0ec0*/  @!P0 NANOSLEEP.SYNCS 0x989680 ;  /* 0x009896800000895d */ /* 0x004fea0003900000 */
[----:B------:R-:W2:Y:S02]  /*0ed0*/  @!P0 SYNCS.PHASECHK.TRANS64 P0, [R9+URZ+0x38000], R6 ;  /* 0x03800006090085a7 */ /* 0x000ea4000800007f */
[----:B--2---:R-:W-:Y:S05]  /*0ee0*/  @!P0 BRA `(.L_x_16) ;  /* 0xfffffffc00ec8947 */ /* 0x004fea000383ffff */
[----:B------:R-:W-:Y:S01]  /*0ef0*/  ULEA UR8, UR4, UR15, 0x8 ;  /* 0x0000000f04087291 */ /* 0x000fe2000f8e403f */
[----:B------:R-:W-:Y:S01]  /*0f00*/  WARPGROUP.ARRIVE ;  /* 0x00000000000079c5 */ /* 0x000fe20000000000 */
[----:B------:R-:W-:Y:S01]  /*0f10*/  ULEA UR10, UR4, UR14, 0x8 ;  /* 0x0000000e040a7291 */ /* 0x000fe2000f8e403f */
[----:B------:R-:W-:Y:S01]  /*0f20*/  UMOV UR9, 0x80000020 ;  /* 0x8000002000097882 */ /* 0x000fe20000000000 */
[----:B------:R-:W-:-:S07]  /*0f30*/  UMOV UR11, 0x80000020 ;  /* 0x80000020000b7882 */ /* 0x000fce0000000000 */
[----:B------:R-:W-:Y:S01]  /*0f40*/  HGMMA.64x64x16.F32 R24, gdesc[UR8], R24, UP0 ;  /* 0x00e00000081879f0 */ /* 0x000fe2000bf00818 */
[----:B------:R-:W-:Y:S02]  /*0f50*/  UIADD3 UR8, UR8, 0x2, URZ ;  /* 0x0000000208087890 */ /* 0x000fe4000fffe03f */
[----:B------:R-:W-:Y:S01]  /*0f60*/  UIADD3 UR10, UR10, 0x2, URZ ;  /* 0x000000020a0a7890 */ /* 0x000fe2000fffe03f */
[----:B------:R-:W-:Y:S01]  /*0f70*/  UMOV UR9, 0x80000020 ;  /* 0x8000002000097882 */ /* 0x000fe20000000000 */
[----:B------:R-:W-:-:S07]  /*0f80*/  UMOV UR11, 0x80000020 ;  /* 0x80000020000b7882 */ /* 0x000fce0000000000 */
[----:B------:R-:W-:Y:S03]  /*0f90*/  HGMMA.64x64x16.F32 R24, gdesc[UR8], R24, gsb0 ;  /* 0x00e00000081879f0 */ /* 0x000fe60008000818 */
[----:B------:R-:W-:Y:S02]  /*0fa0*/  WARPGROUP.DEPBAR.LE gsb0, 0x1 ;  /* 0x00008000000079c5 */ /* 0x000fe40000010100 */
[----:B------:R-:W-:Y:S05]  /*0fb0*/  @!P1 BRA `(.L_x_17) ;  /* 0x0000000000049947 */ /* 0x000fea0003800000 */
[----:B------:R-:W-:Y:S01]  /*0fc0*/  BPT.TRAP 0x1 ;  /* 0x000000040000795c */ /* 0x000fe20000300000 */
.L_x_17:
[----:B------:R-:W-:Y:S01]  /*0fd0*/  ULEA UR6, UR5, UR7, 0x3 ;  /* 0x0000000705067291 */ /* 0x000fe2000f8e183f */
[----:B------:R-:W-:-:S03]  /*0fe0*/  ISETP.GT.U32.AND P0, PT, R3, 0x1, PT ;  /* 0x000000010300780c */ /* 0x000fc60003f04070 */
[----:B------:R-:W-:-:S04]  /*0ff0*/  UIADD3 UR6, UR6, 0x380e0, URZ ;  /* 0x000380e006067890 */ /* 0x000fc8000fffe03f */
[----:B------:R-:W-:-:S09]  /*1000*/  UPRMT UR6, URZ, 0x654, UR6 ;  /* 0x000006543f067896 */ /* 0x000fd20008000006 */
[----:B------:R-:W-:Y:S01]  /*1010*/  SYNCS.ARRIVE.TRANS64.RED.A1T0 RZ, [UR6], RZ ;  /* 0x000000ffffff79a7 */ /* 0x000fe20008100406 */
[----:B------:R-:W-:Y:S05]  /*1020*/  @P0 BRA `(.L_x_18) ;  /* 0x0000000000040947 */ /* 0x000fea0003800000 */
[----:B------:R-:W-:Y:S01]  /*1030*/  BPT.TRAP 0x1 ;  /* 0x000000040000795c */ /* 0x000fe20000300000 */
.L_x_18:
[----:B------:R-:W-:Y:S01]  /*1040*/  VIADD R5, R5, 0xffffffff ;  /* 0xffffffff05057836 */ /* 0x000fe20000000000 */
[----:B------:R-:W-:Y:S02]  /*1050*/  UIADD3 UR4, UR4, 0x1, URZ ;  /* 0x0000000104047890 */ /* 0x000fe4000fffe03f */
[----:B------:R-:W-:Y:S02]  /*1060*/  UIADD3 UR5, UR5, 0x1, URZ ;  /* 0x0000000105057890 */ /* 0x000fe4000fffe03f */
[----:B------:R-:W-:Y:S01]  /*1070*/  ISETP.GT.AND P0, PT, R5, 0x1, PT ;  /* 0x000000010500780c */ /* 0x000fe20003f04270 */
[----:B------:R-:W-:Y:S02]  /*1080*/  UISETP.NE.AND UP0, UPT, UR4, 0x1c, UPT ;  /* 0x0000001c0400788c */ /* 0x000fe4000bf05270 */
[----:B------:R-:W-:Y:S02]  /*1090*/  UISETP.NE.AND UP1, UPT, UR5, 0x1c, UPT ;  /* 0x0000001c0500788c */ /* 0x000fe4000bf25270 */
[----:B------:R-:W-:-:S02]  /*10a0*/  USEL UR6, URZ, 0x1, UP0 ;  /* 0x000000013f067887 */ /* 0x000fc40008000000 */
[----:B------:R-:W-:Y:S02]  /*10b0*/  USEL UR4, UR4, URZ, UP0 ;  /* 0x0000003f04047287 */ /* 0x000fe40008000000 */
[----:B------:R-:W-:Y:S02]  /*10c0*/  USEL UR5, UR5, URZ, UP1 ;  /* 0x0000003f05057287 */ /* 0x000fe40008800000 */
[----:B------:R-:W-:Y:S01]  /*10d0*/  UPLOP3.LUT UP0, UPT, UPT, UPT, UPT, 0x80, 0x0 ;  /* 0x000000000000789c */ /* 0x000fe20003f0f070 */
[----:B------:R-:W-:Y:S01]  /*10e0*/  LOP3.LUT R8, R8, UR6, RZ, 0x3c, !PT ;  /* 0x0000000608087c12 */ /* 0x000fe2000f8e3cff */
[----:B------:R-:W-:Y:S09]  /*10f0*/  @P0 BRA `(.L_x_19) ;  /* 0xfffffffc00540947 */ /* 0x000ff2000383ffff */
.L_x_14:
[----:B------:R-:W-:Y:S01]  /*1100*/  ISETP.GE.AND P0, PT, R4, 0x1, PT ;  /* 0x000000010400780c */ /* 0x000fe20003f06270 */
[----:B------:R-:W-:-:S12]  /*1110*/  WARPGROUP.DEPBAR.LE gsb0, 0x0 ;  /* 0x00008000000079c5 */ /* 0x000fd80000010000 */
[----:B------:R-:W-:Y:S05]  /*1120*/  @!P0 BRA `(.L_x_20) ;  /* 0x0000000000448947 */ /* 0x000fea0003800000 */
[----:B------:R-:W-:-:S04]  /*1130*/  LOP3.LUT R4, R3, 0x1, RZ, 0xfc, !PT ;  /* 0x0000000103047812 */ /* 0x000fc800078efcff */
[----:B------:R-:W-:-:S13]  /*1140*/  ISETP.NE.AND P0, PT, R4, 0x3, PT ;  /* 0x000000030400780c */ /* 0x000fda0003f05270 */
[----:B------:R-:W-:Y:S05]  /*1150*/  @!P0 BRA `(.L_x_21) ;  /* 0x0000000000048947 */ /* 0x000fea0003800000 */
[----:B------:R-:W-:Y:S01]  /*1160*/  BPT.TRAP 0x1 ;  /* 0x000000040000795c */ /* 0x000fe20000300000 */
.L_x_21:
[----:B0-----:R-:W0:Y:S01]  /*1170*/  S2R R9, SR_CgaCtaId ;  /* 0x0000000000097919 */ /* 0x001e220000008800 */
[----:B------:R-:W-:Y:S02]  /*1180*/  SHF.R.U32.HI R4, RZ, 0x2, R7 ;  /* 0x00000002ff047819 */ /* 0x000fe40000011607 */
[----:B------:R-:W-:Y:S02]  /*1190*/  MOV R6, 0x400 ;  /* 0x0000040000067802 */ /* 0x000fe40000000f00 */
[----:B------:R-:W-:Y:S01]  /*11a0*/  ISETP.GT.U32.AND P0, PT, R3, 0x1, PT ;  /* 0x000000010300780c */ /* 0x000fe20003f04070 */
[----:B------:R-:W-:-:S04]  /*11b0*/  IMAD.WIDE.U32 R4, R4, 0x24924925, RZ ;  /* 0x2492492504047825 */ /* 0x000fc800078e00ff */
[----:B------:R-:W-:Y:S01]  /*11c0*/  IMAD R4, R5, -0x1c, R7 ;  /* 0xffffffe405047824 */ /* 0x000fe200078e0207 */
[----:B0-----:R-:W-:-:S05]  /*11d0*/  LEA R9, R9, R6, 0x18 ;  /* 0x0000000609097211 */ /* 0x001fca00078ec0ff */
[----:B------:R-:W-:-:S04]  /*11e0*/  IMAD R4, R4, 0x8, R9 ;  /* 0x0000000804047824 */ /* 0x000fc800078e0209 */
[----:B------:R-:W-:-:S05]  /*11f0*/  VIADD R4, R4, 0x380e0 ;  /* 0x000380e004047836 */ /* 0x000fca0000000000 */
[----:B------:R-:W-:-:S04]  /*1200*/  PRMT R4, RZ, 0x654, R4 ;  /* 0x00000654ff047816 */ /* 0x000fc80000000004 */
[----:B------:R2:W-:Y:S01]  /*1210*/  SYNCS.ARRIVE.TRANS64.RED.A1T0 RZ, [R4+URZ], RZ ;  /* 0x000000ff04ff79a7 */ /* 0x0005e2000810043f */
[----:B------:R-:W-:Y:S05]  /*1220*/  @P0 BRA `(.L_x_20) ;  /* 0x0000000000040947 */ /* 0x000fea0003800000 */
[----:B------:R-:W-:Y:S01]  /*1230*/  BPT.TRAP 0x1 ;  /* 0x000000040000795c */ /* 0x000fe20000300000 */
.L_x_20:
[----:B--2---:R-:W2:Y:S01]  /*1240*/  S2R R4, SR_TID.X ;  /* 0x0000000000047919 */ /* 0x004ea20000002100 */
[----:B------:R-:W-:Y:S01]  /*1250*/  ULDC.64 UR4, c[0x0][0x280] ;  /* 0x0000a00000047ab9 */ /* 0x000fe20000000a00 */
[----:B0-----:R-:W0:Y:S01]  /*1260*/  S2R R9, SR_CTAID.Y ;  /* 0x0000000000097919 */ /* 0x001e220000002600 */
[----:B------:R-:W4:Y:S01]  /*1270*/  S2R R11, SR_CTAID.X ;  /* 0x00000000000b7919 */ /* 0x000f220000002500 */
[----:B--2---:R-:W-:-:S04]  /*1280*/  SHF.R.S32.HI R3, RZ, 0x1f, R4 ;  /* 0x0000001fff037819 */ /* 0x004fc80000011404 */
[----:B------:R-:W-:Y:S01]  /*1290*/  LEA.HI R3, R3, R4, RZ, 0x7 ;  /* 0x0000000403037211 */ /* 0x000fe200078f38ff */
[----:B0-----:R-:W-:-:S03]  /*12a0*/  IMAD.SHL.U32 R9, R9, 0x40, RZ ;  /* 0x0000004009097824 */ /* 0x001fc600078e00ff */
[----:B------:R-:W-:Y:S02]  /*12b0*/  LOP3.LUT R3, R3, 0xffffff80, RZ, 0xc0, !PT ;  /* 0xffffff8003037812 */ /* 0x000fe400078ec0ff */
[----:B------:R-:W-:-:S03]  /*12c0*/  ISETP.GE.AND P0, PT, R9, UR5, PT ;  /* 0x0000000509007c0c */ /* 0x000fc6000bf06270 */
[----:B------:R-:W-:Y:S02]  /*12d0*/  IMAD.IADD R5, R4, 0x1, -R3 ;  /* 0x0000000104057824 */ /* 0x000fe400078e0a03 */
[----:B----4-:R-:W-:-:S03]  /*12e0*/  IMAD.SHL.U32 R3, R11, 0x40, RZ ;  /* 0x000000400b037824 */ /* 0x010fc600078e00ff */
[----:B------:R-:W-:Y:S02]  /*12f0*/  SHF.R.S32.HI R8, RZ, 0x1f, R5 ;  /* 0x0000001fff087819 */ /* 0x000fe40000011405 */
[----:B------:R-:W-:Y:S02]  /*1300*/  ISETP.GE.OR P0, PT, R3, UR4, P0 ;  /* 0x0000000403007c0c */ /* 0x000fe40008706670 */
[----:B------:R-:W-:-:S04]  /*1310*/  LEA.HI R4, R8, R5, RZ, 0x2 ;  /* 0x0000000508047211 */ /* 0x000fc800078f10ff */
[--C-:B------:R-:W-:Y:S02]  /*1320*/  SHF.R.S32.HI R12, RZ, 0x2, R4.reuse ;  /* 0x00000002ff0c7819 */ /* 0x100fe40000011404 */
[----:B------:R-:W-:-:S04]  /*1330*/  SHF.R.S32.HI R7, RZ, 0x1f, R4 ;  /* 0x0000001fff077819 */ /* 0x000fc80000011404 */
[----:B------:R-:W-:-:S04]  /*1340*/  LEA.HI R7, R7, R12, RZ, 0x3 ;  /* 0x0000000c07077211 */ /* 0x000fc800078f18ff */
[----:B------:R-:W-:Y:S01]  /*1350*/  LOP3.LUT R13, R7, 0xfffffff8, RZ, 0xc0, !PT ;  /* 0xfffffff8070d7812 */ /* 0x000fe200078ec0ff */
[----:B------:R-:W-:Y:S06]  /*1360*/  @P0 EXIT ;  /* 0x000000000000094d */ /* 0x000fec0003800000 */
[----:B------:R-:W0:Y:S01]  /*1370*/  LDC.64 R6, c[0x0][0x658] ;  /* 0x00019600ff067b82 */ /* 0x000e220000000a00 */
[----:B------:R-:W-:Y:S01]  /*1380*/  LOP3.LUT R10, R4, 0x7ffffffc, RZ, 0xc0, !PT ;  /* 0x7ffffffc040a7812 */ /* 0x000fe200078ec0ff */
[----:B------:R-:W-:Y:S01]  /*1390*/  IMAD.IADD R4, R12, 0x1, -R13 ;  /* 0x000000010c047824 */ /* 0x000fe200078e0a0d */
[----:B------:R-:W-:Y:S02]  /*13a0*/  LEA.HI R8, R8, R5, RZ, 0x5 ;  /* 0x0000000508087211 */ /* 0x000fe400078f28ff */
[----:B---3-5:R-:W-:Y:S01]  /*13b0*/  FSETP.NEU.AND P1, PT, R2, RZ, PT ;  /* 0x000000ff0200720b */ /* 0x028fe20003f2d000 */
[----:B------:R-:W-:Y:S01]  /*13c0*/  IMAD.IADD R10, R5, 0x1, -R10 ;  /* 0x00000001050a7824 */ /* 0x000fe200078e0a0a */
[----:B------:R-:W-:Y:S02]  /*13d0*/  SHF.R.S32.HI R5, RZ, 0x1f, R4 ;  /* 0x0000001fff057819 */ /* 0x000fe40000011404 */
[----:B------:R-:W-:Y:S01]  /*13e0*/  SHF.R.S32.HI R13, RZ, 0x5, R8 ;  /* 0x00000005ff0d7819 */ /* 0x000fe20000011408 */
[----:B------:R-:W-:-:S02]  /*13f0*/  IMAD.SHL.U32 R12, R10, 0x2, RZ ;  /* 0x000000020a0c7824 */ /* 0x000fc400078e00ff */
[----:B------:R-:W-:-:S03]  /*1400*/  IMAD.WIDE R10, R11, 0x40, R4 ;  /* 0x000000400b0a7825 */ /* 0x000fc600078e0204 */
[----:B------:R-:W-:Y:S01]  /*1410*/  SHF.R.S32.HI R14, RZ, 0x1f, R12 ;  /* 0x0000001fff0e7819 */ /* 0x000fe2000001140c */
[----:B------:R-:W-:Y:S01]  /*1420*/  IMAD R5, R13, -0x10, -R3 ;  /* 0xfffffff00d057824 */ /* 0x000fe200078e0a03 */
[----:B------:R-:W-:Y:S01]  /*1430*/  IADD3 R8, P0, R9, R12, RZ ;  /* 0x0000000c09087210 */ /* 0x000fe20007f1e0ff */
[----:B------:R-:W-:Y:S01]  /*1440*/  IMAD.WIDE R10, R13, 0x10, R10 ;  /* 0x000000100d0a7825 */ /* 0x000fe200078e020a */
[----:B------:R-:W-:Y:S02]  /*1450*/  IADD3 R3, -R12, UR5, -R9 ;  /* 0x000000050c037c10 */ /* 0x000fe4000fffe909 */
[----:B------:R-:W-:Y:S02]  /*1460*/  LEA.HI.X.SX32 R9, R9, R14, 0x1, P0 ;  /* 0x0000000e09097211 */ /* 0x000fe400000f0eff */
[----:B------:R-:W-:Y:S01]  /*1470*/  IADD3 R4, R5, UR4, -R4 ;  /* 0x0000000405047c10 */ /* 0x000fe2000fffe804 */
[-C--:B0-----:R-:W-:Y:S01]  /*1480*/  IMAD R5, R11, R6.reuse, RZ ;  /* 0x000000060b057224 */ /* 0x081fe200078e02ff */
[----:B------:R-:W-:Y:S01]  /*1490*/  ISETP.GT.AND P0, PT, R3, RZ, PT ;  /* 0x000000ff0300720c */ /* 0x000fe20003f04270 */
[----:B------:R-:W-:Y:S01]  /*14a0*/  IMAD.WIDE.U32 R12, R10, R6, R8 ;  /* 0x000000060a0c7225 */ /* 0x000fe200078e0008 */
[----:B------:R-:W-:-:S02]  /*14b0*/  SHF.L.U64.HI R16, R6, 0x3, R7 ;  /* 0x0000000306107819 */ /* 0x000fc40000010207 */
[----:B------:R-:W-:Y:S01]  /*14c0*/  ISETP.GT.AND P2, PT, R4, RZ, P0 ;  /* 0x000000ff0400720c */ /* 0x000fe20000744270 */
[----:B------:R-:W-:Y:S02]  /*14d0*/  IMAD R5, R10, R7, R5 ;  /* 0x000000070a057224 */ /* 0x000fe400078e0205 */
[----:B------:R-:W-:Y:S02]  /*14e0*/  IMAD.SHL.U32 R17, R6, 0x8, RZ ;  /* 0x0000000806117824 */ /* 0x000fe400078e00ff */
[----:B------:R-:W-:Y:S01]  /*14f0*/  IMAD.IADD R19, R13, 0x1, R5 ;  /* 0x000000010d137824 */ /* 0x000fe200078e0205 */
[----:B------:R-:W-:Y:S07]  /*1500*/  @!P1 BRA `(.L_x_22) ;  /* 0x00000018001c9947 */ /* 0x000fee0003800000 */
[----:B------:R-:W-:Y:S01]  /*1510*/  ULDC.64 UR6, c[0x0][0x630] ;  /* 0x00018c0000067ab9 */ /* 0x000fe20000000a00 */
[----:B------:R-:W-:Y:S01]  /*1520*/  ULDC.64 UR8, c[0x0][0x628] ;  /* 0x00018a0000087ab9 */ /* 0x000fe20000000a00 */
[----:B------:R-:W-:Y:S01]  /*1530*/  IMAD R5, R11, UR6, RZ ;  /* 0x000000060b057c24 */ /* 0x000fe2000f8e02ff */
[----:B------:R-:W-:Y:S01]  /*1540*/  ULDC.64 UR4, c[0x0][0x650] ;  /* 0x0001940000047ab9 */ /* 0x000fe20000000a00 */
[----:B------:R-:W-:-:S04]  /*1550*/  IMAD.WIDE.U32 R14, R10, UR6, R8 ;  /* 0x000000060a0e7c25 */ /* 0x000fc8000f8e0008 */
[----:B------:R-:W-:Y:S01]  /*1560*/  IMAD R5, R10, UR7, R5 ;  /* 0x000000070a057c24 */ /* 0x000fe2000f8e0205 */
[----:B------:R-:W-:-:S03]  /*1570*/  LEA R6, P1, R14, UR8, 0x1 ;  /* 0x000000080e067c11 */ /* 0x000fc6000f8208ff */
[----:B------:R-:W-:-:S05]  /*1580*/  IMAD.IADD R7, R15, 0x1, R5 ;  /* 0x000000010f077824 */ /* 0x000fca00078e0205 */
[----:B------:R-:W-:-:S05]  /*1590*/  LEA.HI.X R7, R14, UR9, R7, 0x1, P1 ;  /* 0x000000090e077c11 */ /* 0x000fca00088f0c07 */
[----:B------:R-:W2:Y:S01]  /*15a0*/  @P2 LDG.E.LTC128B.U16 R13, desc[UR12][R6.64] ;  /* 0x0000000c060d2981 */ /* 0x000ea2000c1e1520 */
[----:B------:R-:W-:Y:S01]  /*15b0*/  LEA R14, P4, R12, UR4, 0x1 ;  /* 0x000000040c0e7c11 */ /* 0x000fe2000f8808ff */
[----:B------:R-:W-:Y:S01]  /*15c0*/  BSSY B0, `(.L_x_23) ;  /* 0x000000d000007945 */ /* 0x000fe20003800000 */
[----:B------:R-:W-:-:S04]  /*15d0*/  ISETP.GT.AND P1, PT, R3, 0x1, PT ;  /* 0x000000010300780c */ /* 0x000fc80003f24270 */
[----:B------:R-:W-:Y:S01]  /*15e0*/  ISETP.GT.AND P3, PT, R4, RZ, P1 ;  /* 0x000000ff0400720c */ /* 0x000fe20000f64270 */
[----:B--2---:R-:W-:-:S05]  /*15f0*/  HADD2.F32 R15, -RZ, R13.H0_H0 ;  /* 0x2000000dff0f7230 */ /* 0x004fca0000004100 */
[----:B------:R-:W-:-:S04]  /*1600*/  FMUL R15, R15, R2 ;  /* 0x000000020f0f7220 */ /* 0x000fc80000400000 */
[----:B-1----:R-:W-:-:S05]  /*1610*/  FFMA R15, R24, R0, R15 ;  /* 0x00000000180f7223 */ /* 0x002fca000000000f */
[----:B------:R-:W-:Y:S02]  /*1620*/  F2FP.F16.F32.PACK_AB R18, RZ, R15 ;  /* 0x0000000fff12723e */ /* 0x000fe400000000ff */
[----:B------:R-:W-:Y:S02]  /*1630*/  LEA.HI.X R15, R12, UR5, R19, 0x1, P4 ;  /* 0x000000050c0f7c11 */ /* 0x000fe4000a0f0c13 */
[----:B------:R-:W-:Y:S02]  /*1640*/  PRMT R12, R18, 0x7610, R12 ;  /* 0x00007610120c7816 */ /* 0x000fe4000000000c */
[----:B------:R-:W-:-:S03]  /*1650*/  PRMT R18, R13, 0x7610, R18 ;  /* 0x000076100d127816 */ /* 0x000fc60000000012 */
[----:B------:R0:W-:Y:S01]  /*1660*/  @P2 STG.E.U16 desc[UR12][R14.64], R12 ;  /* 0x0000000c0e002986 */ /* 0x0001e2000c10150c */
[----:B------:R-:W-:Y:S05]  /*1670*/  @!P3 BRA `(.L_x_24) ;  /* 0x000000000004b947 */ /* 0x000fea0003800000 */
[----:B------:R1:W5:Y:S02]  /*1680*/  LDG.E.LTC128B.U16 R18, desc[UR12][R6.64+0x2] ;  /* 0x0000020c06127981 */ /* 0x000364000c1e1520 */
.L_x_24:
[----:B------:R-:W-:Y:S05]  /*1690*/  BSYNC B0 ;  /* 0x0000000000007941 */ /* 0x000fea0003800000 */
.L_x_23:
[----:B------:R-:W-:Y:S01]  /*16a0*/  USHF.L.U32 UR5, UR6, 0x3, URZ ;  /* 0x0000000306057899 */ /* 0x000fe2000800063f */
[----:B-----5:R-:W-:Y:S01]  /*16b0*/  HADD2.F32 R11, -RZ, R18.H0_H0 ;  /* 0x20000012ff0b7230 */ /* 0x020fe20000004100 */
[----:B------:R-:W-:Y:S01]  /*16c0*/  USHF.L.U64.HI UR4, UR6, 0x3, UR7 ;  /* 0x0000000306047899 */ /* 0x000fe20008010207 */
[----:B------:R-:W-:-:S03]  /*16d0*/  ISETP.GT.AND P0, PT, R4, 0x8, P0 ;  /* 0x000000080400780c */ /* 0x000fc60000704270 */
[----:B0-----:R-:W-:Y:S02]  /*16e0*/  IMAD.U32 R12, RZ, RZ, UR5 ;  /* 0x00000005ff0c7e24 */ /* 0x001fe4000f8e00ff */
[----:B------:R-:W-:Y:S01]  /*16f0*/  FMUL R20, R11, R2 ;  /* 0x000000020b147220 */ /* 0x000fe20000400000 */
[----:B------:R-:W-:-:S03]  /*1700*/  IMAD.U32 R13, RZ, RZ, UR4 ;  /* 0x00000004ff0d7e24 */ /* 0x000fc6000f8e00ff */
[----:B------:R-:W-:Y:S01]  /*1710*/  FFMA R20, R25, R0, R20 ;  /* 0x0000000019147223 */ /* 0x000fe20000000014 */
[----:B------:R-:W-:-:S04]  /*1720*/  IMAD.WIDE.U32 R12, R10, UR6, R12 ;  /* 0x000000060a0c7c25 */ /* 0x000fc8000f8e000c */
[----:B------:R-:W-:Y:S02]  /*1730*/  F2FP.F16.F32.PACK_AB R20, RZ, R20 ;  /* 0x00000014ff14723e */ /* 0x000fe400000000ff */
[----:B------:R-:W-:Y:S01]  /*1740*/  IADD3 R10, P2, R8, R12, RZ ;  /* 0x0000000c080a7210 */ /* 0x000fe20007f5e0ff */
[----:B------:R-:W-:-:S03]  /*1750*/  @P3 IMAD.MOV.U32 R12, RZ, RZ, R14 ;  /* 0x000000ffff0c3224 */ /* 0x000fc600078e000e */
[----:B------:R-:W-:Y:S01]  /*1760*/  IADD3.X R5, R9, R5, R13, P2, !PT ;  /* 0x0000000509057210 */ /* 0x000fe200017fe40d */
[----:B------:R-:W-:Y:S01]  /*1770*/  @P3 IMAD.MOV.U32 R13, RZ, RZ, R15 ;  /* 0x000000ffff0d3224 */ /* 0x000fe200078e000f */
[----:B------:R-:W-:-:S04]  /*1780*/  LEA R8, P2, R10, UR8, 0x1 ;  /* 0x000000080a087c11 */ /* 0x000fc8000f8408ff */
[----:B------:R-:W-:Y:S01]  /*1790*/  LEA.HI.X R9, R10, UR9, R5, 0x1, P2 ;  /* 0x000000090a097c11 */ /* 0x000fe200090f0c05 */
[----:B------:R0:W-:Y:S04]  /*17a0*/  @P3 STG.E.U16 desc[UR12][R12.64+0x2], R20 ;  /* 0x000002140c003986 */ /* 0x0001e8000c10150c */
[----:B------:R-:W2:Y:S01]  /*17b0*/  @P0 LDG.E.LTC128B.U16 R18, desc[UR12][R8.64] ;  /* 0x0000000c08120981 */ /* 0x000ea2000c1e1520 */
[C---:B------:R-:W-:Y:S01]  /*17c0*/  SHF.L.U64.HI R11, R17.reuse, 0x1, R16 ;  /* 0x00000001110b7819 */ /* 0x040fe20000010210 */
[----:B------:R-:W-:Y:S01]  /*17d0*/  BSSY B0, `(.L_x_25) ;  /* 0x000000b000007945 */ /* 0x000fe20003800000 */
[----:B------:R-:W-:Y:S02]  /*17e0*/  LEA R10, P2, R17, R14, 0x1 ;  /* 0x0000000e110a7211 */ /* 0x000fe400078408ff */
[----:B------:R-:W-:-:S03]  /*17f0*/  ISETP.GT.AND P1, PT, R4, 0x8, P1 ;  /* 0x000000080400780c */ /* 0x000fc60000f24270 */
[----:B------:R-:W-:Y:S02]  /*1800*/  IMAD.X R11, R11, 0x1, R15, P2 ;  /* 0x000000010b0b7824 */ /* 0x000fe400010e060f */
[----:B--2---:R-:W-:-:S05]  /*1810*/  HADD2.F32 R5, -RZ, R18.H0_H0 ;  /* 0x20000012ff057230 */ /* 0x004fca0000004100 */
[----:B------:R-:W-:-:S04]  /*1820*/  FMUL R5, R5, R2 ;  /* 0x0000000205057220 */ /* 0x000fc80000400000 */
[----:B------:R-:W-:-:S05]  /*1830*/  FFMA R5, R26, R0, R5 ;  /* 0x000000001a057223 */ /* 0x000fca0000000005 */
[----:B------:R-:W-:-:S05]  /*1840*/  F2FP.F16.F32.PACK_AB R5, RZ, R5 ;  /* 0x00000005ff05723e */ /* 0x000fca00000000ff */
[----:B------:R0:W-:Y:S01]  /*1850*/  @P0 STG.E.U16 desc[UR12][R10.64], R5 ;  /* 0x000000050a000986 */ /* 0x0001e2000c10150c */
[----:B------:R-:W-:Y:S05]  /*1860*/  @!P1 BRA `(.L_x_26) ;  /* 0x0000000000049947 */ /* 0x000fea0003800000 */
[----:B------:R2:W5:Y:S02]  /*1870*/  LDG.E.LTC128B.U16 R18, desc[UR12][R8.64+0x2] ;  /* 0x0000020c08127981 */ /* 0x000564000c1e1520 */
.L_x_26:
[----:B------:R-:W-:Y:S05]  /*1880*/  BSYNC B0 ;  /* 0x0000000000007941 */ /* 0x000fea0003800000 */
.L_x_25:
[----:B0----5:R-:W-:Y:S01]  /*1890*/  HADD2.F32 R5, -RZ, R18.H0_H0 ;  /* 0x20000012ff057230 */ /* 0x021fe20000004100 */
[----:B------:R-:W-:Y:S01]  /*18a0*/  ISETP.GT.AND P0, PT, R3, 0x8, PT ;  /* 0x000000080300780c */ /* 0x000fe20003f04270 */
[----:B------:R-:W-:Y:S03]  /*18b0*/  BSSY B0, `(.L_x_27) ;  /* 0x0000008000007945 */ /* 0x000fe60003800000 */
[----:B------:R-:W-:Y:S01]  /*18c0*/  FMUL R12, R5, R2 ;  /* 0x00000002050c7220 */ /* 0x000fe20000400000 */
[----:B------:R-:W-:-:S03]  /*18d0*/  ISETP.GT.AND P2, PT, R4, RZ, P0 ;  /* 0x000000ff0400720c */ /* 0x000fc60000744270 */
[----:B------:R-:W-:-:S05]  /*18e0*/  FFMA R12, R27, R0, R12 ;  /* 0x000000001b0c7223 */ /* 0x000fca000000000c */
[----:B------:R-:W-:-:S05]  /*18f0*/  F2FP.F16.F32.PACK_AB R12, RZ, R12 ;  /* 0x0000000cff0c723e */ /* 0x000fca00000000ff */
[----:B------:R0:W-:Y:S01]  /*1900*/  @P1 STG.E.U16 desc[UR12][R10.64+0x2], R12 ;  /* 0x0000020c0a001986 */ /* 0x0001e2000c10150c */
[----:B------:R-:W-:Y:S05]  /*1910*/  @!P2 BRA `(.L_x_28) ;  /* 0x000000000004a947 */ /* 0x000fea0003800000 */
[----:B------:R3:W5:Y:S02]  /*1920*/  LDG.E.LTC128B.U16 R18, desc[UR12][R6.64+0x10] ;  /* 0x0000100c06127981 */ /* 0x000764000c1e1520 */
.L_x_28:
[----:B------:R-:W-:Y:S05]  /*1930*/  BSYNC B0 ;  /* 0x0000000000007941 */ /* 0x000fea0003800000 */
.L_x_27:
[----:B-----5:R-:W-:Y:S01]  /*1940*/  HADD2.F32 R5, -RZ, R18.H0_H0 ;  /* 0x20000012ff057230 */ /* 0x020fe20000004100 */
[----:B------:R-:W-:Y:S01]  /*1950*/  ISETP.GT.AND P1, PT, R3, 0x9, PT ;  /* 0x000000090300780c */ /* 0x000fe20003f24270 */
[----:B0-----:R-:W-:Y:S01]  /*1960*/  @P2 IMAD.MOV.U32 R12, RZ, RZ, R14 ;  /* 0x000000ffff0c2224 */ /* 0x001fe200078e000e */
[----:B------:R-:W-:Y:S01]  /*1970*/  BSSY B0, `(.L_x_29) ;  /* 0x0000009000007945 */ /* 0x000fe20003800000 */
[----:B------:R-:W-:Y:S02]  /*1980*/  @P2 IMAD.MOV.U32 R13, RZ, RZ, R15 ;  /* 0x000000ffff0d2224 */ /* 0x000fe400078e000f */
[----:B------:R-:W-:Y:S01]  /*1990*/  FMUL R5, R5, R2 ;  /* 0x0000000205057220 */ /* 0x000fe20000400000 */
[----:B------:R-:W-:-:S03]  /*19a0*/  ISETP.GT.AND P3, PT, R4, RZ, P1 ;  /* 0x000000ff0400720c */ /* 0x000fc60000f64270 */
[----:B------:R-:W-:-:S05]  /*19b0*/  FFMA R5, R28, R0, R5 ;  /* 0x000000001c057223 */ /* 0x000fca0000000005 */
[----:B------:R-:W-:-:S05]  /*19c0*/  F2FP.F16.F32.PACK_AB R5, RZ, R5 ;  /* 0x00000005ff05723e */ /* 0x000fca00000000ff */
[----:B------:R0:W-:Y:S01]  /*19d0*/  @P2 STG.E.U16 desc[UR12][R12.64+0x10], R5 ;  /* 0x000010050c002986 */ /* 0x0001e2000c10150c */
[----:B------:R-:W-:Y:S05]  /*19e0*/  @!P3 BRA `(.L_x_30) ;  /* 0x000000000004b947 */ /* 0x000fea0003800000 */
[----:B------:R4:W5:Y:S02]  /*19f0*/  LDG.E.LTC128B.U16 R18, desc[UR12][R6.64+0x12] ;  /* 0x0000120c06127981 */ /* 0x000964000c1e1520 */
.L_x_30:
[----:B------:R-:W-:Y:S05]  /*1a00*/  BSYNC B0 ;  /* 0x0000000000007941 */ /* 0x000fea0003800000 */
.L_x_29:
[----:B0----5:R-:W-:Y:S01]  /*1a10*/  HADD2.F32 R5, -RZ, R18.H0_H0 ;  /* 0x20000012ff057230 */ /* 0x021fe20000004100 */
[----:B------:R-:W-:Y:S01]  /*1a20*/  ISETP.GT.AND P0, PT, R4, 0x8, P0 ;  /* 0x000000080400780c */ /* 0x000fe20000704270 */
[----:B------:R-:W-:Y:S01]  /*1a30*/  @P3 IMAD.MOV.U32 R13, RZ, RZ, R15 ;  /* 0x000000ffff0d3224 */ /* 0x000fe200078e000f */
[----:B------:R-:W-:Y:S02]  /*1a40*/  BSSY B0, `(.L_x_31) ;  /* 0x0000009000007945 */ /* 0x000fe40003800000 */
[----:B------:R-:W-:-:S04]  /*1a50*/  FMUL R12, R5, R2 ;  /* 0x00000002050c7220 */ /* 0x000fc80000400000 */
[----:B------:R-:W-:-:S05]  /*1a60*/  FFMA R12, R29, R0, R12 ;  /* 0x000000001d0c7223 */ /* 0x000fca000000000c */
[----:B------:R-:W-:-:S04]  /*1a70*/  F2FP.F16.F32.PACK_AB R12, RZ, R12 ;  /* 0x0000000cff0c723e */ /* 0x000fc800000000ff */
[----:B------:R-:W-:Y:S01]  /*1a80*/  PRMT R5, R12, 0x7610, R5 ;  /* 0x000076100c057816 */ /* 0x000fe20000000005 */
[----:B------:R-:W-:-:S05]  /*1a90*/  @P3 IMAD.MOV.U32 R12, RZ, RZ, R14 ;  /* 0x000000ffff0c3224 */ /* 0x000fca00078e000e */
[----:B------:R0:W-:Y:S01]  /*1aa0*/  @P3 STG.E.U16 desc[UR12][R12.64+0x12], R5 ;  /* 0x000012050c003986 */ /* 0x0001e2000c10150c */
[----:B------:R-:W-:Y:S05]  /*1ab0*/  @!P0 BRA `(.L_x_32) ;  /* 0x0000000000048947 */ /* 0x000fea0003800000 */
[----:B------:R0:W5:Y:S02]  /*1ac0*/  LDG.E.LTC128B.U16 R18, desc[UR12][R8.64+0x10] ;  /* 0x0000100c08127981 */ /* 0x000164000c1e1520 */
.L_x_32:
[----:B------:R-:W-:Y:S05]  /*1ad0*/  BSYNC B0 ;  /* 0x0000000000007941 */ /* 0x000fea0003800000 */
.L_x_31:
[----:B0----5:R-:W-:Y:S01]  /*1ae0*/  HADD2.F32 R5, -RZ, R18.H0_H0 ;  /* 0x20000012ff057230 */ /* 0x021fe20000004100 */
[----:B------:R-:W-:Y:S01]  /*1af0*/  ISETP.GT.AND P1, PT, R4, 0x8, P1 ;  /* 0x000000080400780c */ /* 0x000fe20000f24270 */
[----:B------:R-:W-:Y:S03]  /*1b00*/  BSSY B0, `(.L_x_33) ;  /* 0x0000007000007945 */ /* 0x000fe60003800000 */
[----:B------:R-:W-:-:S04]  /*1b10*/  FMUL R5, R5, R2 ;  /* 0x0000000205057220 */ /* 0x000fc80000400000 */
[----:B------:R-:W-:-:S05]  /*1b20*/  FFMA R5, R30, R0, R5 ;  /* 0x000000001e057223 */ /* 0x000fca0000000005 */
[----:B------:R-:W-:-:S05]  /*1b30*/  F2FP.F16.F32.PACK_AB R5, RZ, R5 ;  /* 0x00000005ff05723e */ /* 0x000fca00000000ff */
[----:B------:R0:W-:Y:S01]  /*1b40*/  @P0 STG.E.U16 desc[UR12][R10.64+0x10], R5 ;  /* 0x000010050a000986 */ /* 0x0001e2000c10150c */
[----:B------:R-:W-:Y:S05]  /*1b50*/  @!P1 BRA `(.L_x_34) ;  /* 0x0000000000049947 */ /* 0x000fea0003800000 */
[----:B------:R0:W5:Y:S02]  /*1b60*/  LDG.E.LTC128B.U16 R18, desc[UR12][R8.64+0x12] ;  /* 0x0000120c08127981 */ /* 0x000164000c1e1520 */
.L_x_34:
[----:B------:R-:W-:Y:S05]  /*1b70*/  BSYNC B0 ;  /* 0x0000000000007941 */ /* 0x000fea0003800000 */
.L_x_33:
        /* <DEDUP_REMOVED lines=10> */
.L_x_36:
[----:B------:R-:W-:Y:S05]  /*1c20*/  BSYNC B0 ;  /* 0x0000000000007941 */ /* 0x000fea0003800000 */
.L_x_35:
        /* <DEDUP_REMOVED lines=12> */
.L_x_38:
[----:B------:R-:W-:Y:S05]  /*1cf0*/  BSYNC B0 ;  /* 0x0000000000007941 */ /* 0x000fea0003800000 */
.L_x_37:
        /* <DEDUP_REMOVED lines=12> */
.L_x_40:
[----:B------:R-:W-:Y:S05]  /*1dc0*/  BSYNC B0 ;  /* 0x0000000000007941 */ /* 0x000fea0003800000 */
.L_x_39:
        /* <DEDUP_REMOVED lines=9> */
.L_x_42:
[----:B------:R-:W-:Y:S05]  /*1e60*/  BSYNC B0 ;  /* 0x0000000000007941 */ /* 0x000fea0003800000 */
.L_x_41:
        /* <DEDUP_REMOVED lines=10> */
.L_x_44:
[----:B------:R-:W-:Y:S05]  /*1f10*/  BSYNC B0 ;  /* 0x0000000000007941 */ /* 0x000fea0003800000 */
.L_x_43:
        /* <DEDUP_REMOVED lines=12> */
.L_x_46:
[----:B------:R-:W-:Y:S05]  /*1fe0*/  BSYNC B0 ;  /* 0x0000000000007941 */ /* 0x000fea0003800000 */
.L_x_45:
        /* <DEDUP_REMOVED lines=12> */
.L_x_48:
[----:B------:R-:W-:Y:S05]  /*20b0*/  BSYNC B0 ;  /* 0x0000000000007941 */ /* 0x000fea0003800000 */
.L_x_47:
        /* <DEDUP_REMOVED lines=9> */
.L_x_50:
[----:B------:R-:W-:Y:S05]  /*2150*/  BSYNC B0 ;  /* 0x0000000000007941 */ /* 0x000fea0003800000 */
.L_x_49:
        /* <DEDUP_REMOVED lines=10> */
.L_x_52:
[----:B------:R-:W-:Y:S05]  /*2200*/  BSYNC B0 ;  /* 0x0000000000007941 */ /* 0x000fea0003800000 */
.L_x_51:
        /* <DEDUP_REMOVED lines=12> */
.L_x_54:
[----:B------:R-:W-:Y:S05]  /*22d0*/  BSYNC B0 ;  /* 0x0000000000007941 */ /* 0x000fea0003800000 */
.L_x_53:
        /* <DEDUP_REMOVED lines=12> */
.L_x_56:
[----:B------:R-:W-:Y:S05]  /*23a0*/  BSYNC B0 ;  /* 0x0000000000007941 */ /* 0x000fea0003800000 */
.L_x_55:
        /* <DEDUP_REMOVED lines=9> */
.L_x_58:
[----:B------:R-:W-:Y:S05]  /*2440*/  BSYNC B0 ;  /* 0x0000000000007941 */ /* 0x000fea0003800000 */
.L_x_57:
        /* <DEDUP_REMOVED lines=10> */
.L_x_60:
[----:B------:R-:W-:Y:S05]  /*24f0*/  BSYNC B0 ;  /* 0x0000000000007941 */ /* 0x000fea0003800000 */
.L_x_59:
        /* <DEDUP_REMOVED lines=12> */
.L_x_62:
[----:B------:R-:W-:Y:S05]  /*25c0*/  BSYNC B0 ;  /* 0x0000000000007941 */ /* 0x000fea0003800000 */
.L_x_61:
        /* <DEDUP_REMOVED lines=12> */
.L_x_64:
[----:B------:R-:W-:Y:S05]  /*2690*/  BSYNC B0 ;  /* 0x0000000000007941 */ /* 0x000fea0003800000 */
.L_x_63:
        /* <DEDUP_REMOVED lines=9> */
.L_x_66:
[----:B------:R-:W-:Y:S05]  /*2730*/  BSYNC B0 ;  /* 0x0000000000007941 */ /* 0x000fea0003800000 */
.L_x_65:
        /* <DEDUP_REMOVED lines=10> */
.L_x_68:
[----:B------:R-:W-:Y:S05]  /*27e0*/  BSYNC B0 ;  /* 0x0000000000007941 */ /* 0x000fea0003800000 */
.L_x_67:
        /* <DEDUP_REMOVED lines=12> */
.L_x_70:
[----:B------:R-:W-:Y:S05]  /*28b0*/  BSYNC B0 ;  /* 0x0000000000007941 */ /* 0x000fea0003800000 */
.L_x_69:
        /* <DEDUP_REMOVED lines=12> */
.L_x_72:
[----:B------:R-:W-:Y:S05]  /*2980*/  BSYNC B0 ;  /* 0x0000000000007941 */ /* 0x000fea0003800000 */
.L_x_71:
        /* <DEDUP_REMOVED lines=9> */
.L_x_74:
[----:B------:R-:W-:Y:S05]  /*2a20*/  BSYNC B0 ;  /* 0x0000000000007941 */ /* 0x000fea0003800000 */
.L_x_73:
        /* <DEDUP_REMOVED lines=10> */
.L_x_76:
[----:B------:R-:W-:Y:S05]  /*2ad0*/  BSYNC B0 ;  /* 0x0000000000007941 */ /* 0x000fea0003800000 */
.L_x_75:
        /* <DEDUP_REMOVED lines=12> */
.L_x_78:
[----:B------:R-:W-:Y:S05]  /*2ba0*/  BSYNC B0 ;  /* 0x0000000000007941 */ /* 0x000fea0003800000 */
.L_x_77:
[----:B-----5:R-:W-:Y:S01]  /*2bb0*/  HADD2.F32 R3, -RZ, R18.H0_H0 ;  /* 0x20000012ff037230 */ /* 0x020fe20000004100 */
[----:B------:R-:W-:Y:S01]  /*2bc0*/  ISETP.GT.AND P0, PT, R4, 0x8, P0 ;  /* 0x000000080400780c */ /* 0x000fe20000704270 */
[----:B------:R-:W-:Y:S03]  /*2bd0*/  BSSY B0, `(.L_x_79) ;  /* 0x0000007000007945 */ /* 0x000fe60003800000 */
[----:B01-34-:R-:W-:-:S04]  /*2be0*/  FMUL R6, R3, R2 ;  /* 0x0000000203067220 */ /* 0x01bfc80000400000 */
[----:B------:R-:W-:-:S05]  /*2bf0*/  FFMA R6, R53, R0, R6 ;  /* 0x0000000035067223 */ /* 0x000fca0000000006 */
[----:B------:R-:W-:-:S05]  /*2c00*/  F2FP.F16.F32.PACK_AB R6, RZ, R6 ;  /* 0x00000006ff06723e */ /* 0x000fca00000000ff */
[----:B------:R0:W-:Y:S01]  /*2c10*/  @P3 STG.E.U16 desc[UR12][R14.64+0x72], R6 ;  /* 0x000072060e003986 */ /* 0x0001e2000c10150c */
[----:B------:R-:W-:Y:S05]  /*2c20*/  @!P0 BRA `(.L_x_80) ;  /* 0x0000000000048947 */ /* 0x000fea0003800000 */
[----:B------:R1:W5:Y:S02]  /*2c30*/  LDG.E.LTC128B.U16 R18, desc[UR12][R8.64+0x70] ;  /* 0x0000700c08127981 */ /* 0x000364000c1e1520 */
.L_x_80:
[----:B------:R-:W-:Y:S05]  /*2c40*/  BSYNC B0 ;  /* 0x0000000000007941 */ /* 0x000fea0003800000 */
.L_x_79:
[----:B-----5:R-:W-:Y:S01]  /*2c50*/  HADD2.F32 R3, -RZ, R18.H0_H0 ;  /* 0x20000012ff037230 */ /* 0x020fe20000004100 */
[----:B------:R-:W-:Y:S01]  /*2c60*/  ISETP.GT.AND P1, PT, R4, 0x8, P1 ;  /* 0x000000080400780c */ /* 0x000fe20000f24270 */
[----:B------:R-:W-:Y:S01]  /*2c70*/  @P0 IMAD.MOV.U32 R4, RZ, RZ, R10 ;  /* 0x000000ffff040224 */ /* 0x000fe200078e000a */
[----:B------:R-:W-:Y:S01]  /*2c80*/  BSSY B0, `(.L_x_81) ;  /* 0x0000008000007945 */ /* 0x000fe20003800000 */
[----:B------:R-:W-:Y:S02]  /*2c90*/  @P0 IMAD.MOV.U32 R5, RZ, RZ, R11 ;  /* 0x000000ffff050224 */ /* 0x000fe400078e000b */
[----:B------:R-:W-:-:S04]  /*2ca0*/  FMUL R3, R3, R2 ;  /* 0x0000000203037220 */ /* 0x000fc80000400000 */
[----:B------:R-:W-:-:S05]  /*2cb0*/  FFMA R3, R54, R0, R3 ;  /* 0x0000000036037223 */ /* 0x000fca0000000003 */
[----:B------:R-:W-:-:S05]  /*2cc0*/  F2FP.F16.F32.PACK_AB R3, RZ, R3 ;  /* 0x00000003ff03723e */ /* 0x000fca00000000ff */
[----:B------:R3:W-:Y:S01]  /*2cd0*/  @P0 STG.E.U16 desc[UR12][R4.64+0x70], R3 ;  /* 0x0000700304000986 */ /* 0x0007e2000c10150c */
[----:B------:R-:W-:Y:S05]  /*2ce0*/  @!P1 BRA `(.L_x_82) ;  /* 0x0000000000049947 */ /* 0x000fea0003800000 */
[----:B------:R4:W5:Y:S02]  /*2cf0*/  LDG.E.LTC128B.U16 R18, desc[UR12][R8.64+0x72] ;  /* 0x0000720c08127981 */ /* 0x000964000c1e1520 */
.L_x_82:
[----:B------:R-:W-:Y:S05]  /*2d00*/  BSYNC B0 ;  /* 0x0000000000007941 */ /* 0x000fea0003800000 */
.L_x_81:
[----:B---3-5:R-:W-:-:S05]  /*2d10*/  HADD2.F32 R3, -RZ, R18.H0_H0 ;  /* 0x20000012ff037230 */ /* 0x028fca0000004100 */
[----:B------:R-:W-:-:S04]  /*2d20*/  FMUL R2, R3, R2 ;  /* 0x0000000203027220 */ /* 0x000fc80000400000 */
[----:B------:R-:W-:Y:S01]  /*2d30*/  FFMA R2, R55, R0, R2 ;  /* 0x0000000037027223 */ /* 0x000fe20000000002 */
[----:B------:R-:W-:Y:S06]  /*2d40*/  @!P1 EXIT ;  /* 0x000000000000994d */ /* 0x000fec0003800000 */
[----:B------:R-:W-:-:S05]  /*2d50*/  F2FP.F16.F32.PACK_AB R2, RZ, R2 ;  /* 0x00000002ff02723e */ /* 0x000fca00000000ff */
[----:B------:R-:W-:Y:S01]  /*2d60*/  STG.E.U16 desc[UR12][R10.64+0x72], R2 ;  /* 0x000072020a007986 */ /* 0x000fe2000c10150c */
[----:B------:R-:W-:Y:S05]  /*2d70*/  EXIT ;  /* 0x000000000000794d */ /* 0x000fea0003800000 */
.L_x_22:
[----:B------:R-:W-:Y:S01]  /*2d80*/  ISETP.GT.AND P3, PT, R3, 0x1, PT ;  /* 0x000000010300780c */ /* 0x000fe20003f64270 */
[----:B------:R-:W-:Y:S01]  /*2d90*/  ULDC.64 UR4, c[0x0][0x650] ;  /* 0x0001940000047ab9 */ /* 0x000fe20000000a00 */
[-C--:B-1----:R-:W-:Y:S01]  /*2da0*/  FMUL R24, R24, R0.reuse ;  /* 0x0000000018187220 */ /* 0x082fe20000400000 */
[-C--:B------:R-:W-:Y:S01]  /*2db0*/  FMUL R25, R25, R0.reuse ;  /* 0x0000000019197220 */ /* 0x080fe20000400000 */
[----:B------:R-:W-:Y:S01]  /*2dc0*/  ISETP.GT.AND P4, PT, R4, RZ, P3 ;  /* 0x000000ff0400720c */ /* 0x000fe20001f84270 */
[-C--:B------:R-:W-:Y:S01]  /*2dd0*/  FMUL R26, R26, R0.reuse ;  /* 0x000000001a1a7220 */ /* 0x080fe20000400000 */
[----:B------:R-:W-:Y:S01]  /*2de0*/  LEA R6, P1, R12, UR4, 0x1 ;  /* 0x000000040c067c11 */ /* 0x000fe2000f8208ff */
[----:B------:R-:W-:Y:S01]  /*2df0*/  FMUL R27, R27, R0 ;  /* 0x000000001b1b7220 */ /* 0x000fe20000400000 */
[----:B------:R-:W-:Y:S01]  /*2e00*/  F2FP.F16.F32.PACK_AB R24, RZ, R24 ;  /* 0x00000018ff18723e */ /* 0x000fe200000000ff */
[-C--:B------:R-:W-:Y:S01]  /*2e10*/  FMUL R28, R28, R0.reuse ;  /* 0x000000001c1c7220 */ /* 0x080fe20000400000 */
[----:B------:R-:W-:Y:S01]  /*2e20*/  LEA.HI.X R7, R12, UR5, R19, 0x1, P1 ;  /* 0x000000050c077c11 */ /* 0x000fe200088f0c13 */
[-C--:B------:R-:W-:Y:S01]  /*2e30*/  FMUL R29, R29, R0.reuse ;  /* 0x000000001d1d7220 */ /* 0x080fe20000400000 */
[----:B------:R-:W-:Y:S01]  /*2e40*/  F2FP.F16.F32.PACK_AB R25, RZ, R25 ;  /* 0x00000019ff19723e */ /* 0x000fe200000000ff */
[-C--:B------:R-:W-:Y:S01]  /*2e50*/  FMUL R30, R30, R0.reuse ;  /* 0x000000001e1e7220 */ /* 0x080fe20000400000 */
[----:B------:R-:W-:Y:S01]  /*2e60*/  SHF.L.U64.HI R5, R17, 0x1, R16 ;  /* 0x0000000111057819 */ /* 0x000fe20000010210 */
[----:B------:R-:W-:Y:S01]  /*2e70*/  @P2 STG.E.U16 desc[UR12][R6.64], R24 ;  /* 0x0000001806002986 */ /* 0x000fe2000c10150c */
[----:B------:R-:W-:Y:S01]  /*2e80*/  ISETP.GT.AND P2, PT, R4, 0x8, P0 ;  /* 0x000000080400780c */ /* 0x000fe20000744270 */
[----:B------:R-:W-:Y:S01]  /*2e90*/  FMUL R31, R31, R0 ;  /* 0x000000001f1f7220 */ /* 0x000fe20000400000 */
[----:B------:R-:W-:Y:S01]  /*2ea0*/  ISETP.GT.AND P1, PT, R3, 0x8, PT ;  /* 0x000000080300780c */ /* 0x000fe20003f24270 */
[----:B------:R-:W-:Y:S01]  /*2eb0*/  @P4 STG.E.U16 desc[UR12][R6.64+0x2], R25 ;  /* 0x0000021906004986 */ /* 0x000fe2000c10150c */
[----:B------:R-:W-:Y:S01]  /*2ec0*/  LEA R8, P4, R17, R6, 0x1 ;  /* 0x0000000611087211 */ /* 0x000fe200078808ff */
[-C--:B------:R-:W-:Y:S01]  /*2ed0*/  FMUL R32, R32, R0.reuse ;  /* 0x0000000020207220 */ /* 0x080fe20000400000 */
[C---:B------:R-:W-:Y:S01]  /*2ee0*/  ISETP.GT.AND P3, PT, R4.reuse, 0x8, P3 ;  /* 0x000000080400780c */ /* 0x040fe20001f64270 */
[-C--:B------:R-:W-:Y:S01]  /*2ef0*/  FMUL R33, R33, R0.reuse ;  /* 0x0000000021217220 */ /* 0x080fe20000400000 */
[----:B------:R-:W-:Y:S01]  /*2f00*/  ISETP.GT.AND P0, PT, R3, 0x9, PT ;  /* 0x000000090300780c */ /* 0x000fe20003f04270 */
[----:B------:R-:W-:Y:S01]  /*2f10*/  IMAD.X R9, R5, 0x1, R7, P4 ;  /* 0x0000000105097824 */ /* 0x000fe200020e0607 */
[----:B------:R-:W-:Y:S01]  /*2f20*/  ISETP.GT.AND P5, PT, R4, RZ, P1 ;  /* 0x000000ff0400720c */ /* 0x000fe20000fa4270 */
[-C--:B------:R-:W-:Y:S01]  /*2f30*/  FMUL R34, R34, R0.reuse ;  /* 0x0000000022227220 */ /* 0x080fe20000400000 */
[----:B------:R-:W-:Y:S01]  /*2f40*/  ISETP.GT.AND P4, PT, R4, RZ, P0 ;  /* 0x000000ff0400720c */ /* 0x000fe20000784270 */
[----:B------:R-:W-:Y:S01]  /*2f50*/  FMUL R35, R35, R0 ;  /* 0x0000000023237220 */ /* 0x000fe20000400000 */
[----:B------:R-:W-:Y:S01]  /*2f60*/  F2FP.F16.F32.PACK_AB R26, RZ, R26 ;  /* 0x0000001aff1a723e */ /* 0x000fe200000000ff */
[-C--:B------:R-:W-:Y:S01]  /*2f70*/  FMUL R36, R36, R0.reuse ;  /* 0x0000000024247220 */ /* 0x080fe20000400000 */
[----:B------:R-:W-:Y:S01]  /*2f80*/  F2FP.F16.F32.PACK_AB R27, RZ, R27 ;  /* 0x0000001bff1b723e */ /* 0x000fe200000000ff */
[----:B------:R-:W-:Y:S01]  /*2f90*/  FMUL R37, R37, R0 ;  /* 0x0000000025257220 */ /* 0x000fe20000400000 */
[----:B------:R-:W-:Y:S01]  /*2fa0*/  F2FP.F16.F32.PACK_AB R28, RZ, R28 ;  /* 0x0000001cff1c723e */ /* 0x000fe200000000ff */
[----:B------:R-:W-:Y:S01]  /*2fb0*/  @P2 STG.E.U16 desc[UR12][R8.64], R26 ;  /* 0x0000001a08002986 */ /* 0x000fe2000c10150c */
[----:B------:R-:W-:Y:S01]  /*2fc0*/  F2FP.F16.F32.PACK_AB R29, RZ, R29 ;  /* 0x0000001dff1d723e */ /* 0x000fe200000000ff */
[-C--:B------:R-:W-:Y:S01]  /*2fd0*/  FMUL R38, R38, R0.reuse ;  /* 0x0000000026267220 */ /* 0x080fe20000400000 */
[C---:B------:R-:W-:Y:S01]  /*2fe0*/  ISETP.GT.AND P1, PT, R4.reuse, 0x8, P1 ;  /* 0x000000080400780c */ /* 0x040fe20000f24270 */
[----:B------:R-:W-:Y:S01]  /*2ff0*/  @P3 STG.E.U16 desc[UR12][R8.64+0x2], R27 ;  /* 0x0000021b08003986 */ /* 0x000fe2000c10150c */
[----:B------:R-:W-:Y:S01]  /*3000*/  ISETP.GT.AND P3, PT, R3, 0x10, PT ;  /* 0x000000100300780c */ /* 0x000fe20003f64270 */
[-C--:B------:R-:W-:Y:S01]  /*3010*/  FMUL R39, R39, R0.reuse ;  /* 0x0000000027277220 */ /* 0x080fe20000400000 */
[----:B------:R-:W-:Y:S01]  /*3020*/  ISETP.GT.AND P2, PT, R4, 0x8, P0 ;  /* 0x000000080400780c */ /* 0x000fe20000744270 */
[----:B------:R-:W-:Y:S01]  /*3030*/  @P5 STG.E.U16 desc[UR12][R6.64+0x10], R28 ;  /* 0x0000101c06005986 */ /* 0x000fe2000c10150c */
[----:B------:R-:W-:Y:S01]  /*3040*/  ISETP.GT.AND P0, PT, R3, 0x11, PT ;  /* 0x000000110300780c */ /* 0x000fe20003f04270 */
[----:B------:R-:W-:Y:S01]  /*3050*/  FMUL R40, R40, R0 ;  /* 0x0000000028287220 */ /* 0x000fe20000400000 */
[----:B------:R-:W-:Y:S01]  /*3060*/  F2FP.F16.F32.PACK_AB R30, RZ, R30 ;  /* 0x0000001eff1e723e */ /* 0x000fe200000000ff */
[----:B------:R-:W-:Y:S01]  /*3070*/  @P4 STG.E.U16 desc[UR12][R6.64+0x12], R29 ;  /* 0x0000121d06004986 */ /* 0x000fe2000c10150c */
[C---:B------:R-:W-:Y:S01]  /*3080*/  ISETP.GT.AND P4, PT, R4.reuse, RZ, P3 ;  /* 0x000000ff0400720c */ /* 0x040fe20001f84270 */
[-C--:B------:R-:W-:Y:S01]  /*3090*/  FMUL R41, R41, R0.reuse ;  /* 0x0000000029297220 */ /* 0x080fe20000400000 */
[----:B------:R-:W-:Y:S01]  /*30a0*/  ISETP.GT.AND P5, PT, R4, RZ, P0 ;  /* 0x000000ff0400720c */ /* 0x000fe200007a4270 */
[----:B------:R-:W-:Y:S01]  /*30b0*/  @P1 STG.E.U16 desc[UR12][R8.64+0x10], R30 ;  /* 0x0000101e08001986 */ /* 0x000fe2000c10150c */
[----:B------:R-:W-:Y:S01]  /*30c0*/  F2FP.F16.F32.PACK_AB R31, RZ, R31 ;  /* 0x0000001fff1f723e */ /* 0x000fe200000000ff */
[----:B------:R-:W-:Y:S01]  /*30d0*/  FMUL R42, R42, R0 ;  /* 0x000000002a2a7220 */ /* 0x000fe20000400000 */
[----:B------:R-:W-:Y:S01]  /*30e0*/  F2FP.F16.F32.PACK_AB R32, RZ, R32 ;  /* 0x00000020ff20723e */ /* 0x000fe200000000ff */
[-C--:B------:R-:W-:Y:S01]  /*30f0*/  FMUL R43, R43, R0.reuse ;  /* 0x000000002b2b7220 */ /* 0x080fe20000400000 */
[----:B------:R-:W-:Y:S01]  /*3100*/  F2FP.F16.F32.PACK_AB R33, RZ, R33 ;  /* 0x00000021ff21723e */ /* 0x000fe200000000ff */
[----:B------:R-:W-:Y:S01]  /*3110*/  @P2 STG.E.U16 desc[UR12][R8.64+0x12], R31 ;  /* 0x0000121f08002986 */ /* 0x000fe2000c10150c */
[----:B------:R-:W-:Y:S01]  /*3120*/  ISETP.GT.AND P3, PT, R4, 0x8, P3 ;  /* 0x000000080400780c */ /* 0x000fe20001f64270 */
[-C--:B------:R-:W-:Y:S01]  /*3130*/  FMUL R44, R44, R0.reuse ;  /* 0x000000002c2c7220 */ /* 0x080fe20000400000 */
[----:B------:R-:W-:Y:S01]  /*3140*/  ISETP.GT.AND P1, PT, R3, 0x18, PT ;  /* 0x000000180300780c */ /* 0x000fe20003f24270 */
[----:B------:R-:W-:Y:S01]  /*3150*/  @P4 STG.E.U16 desc[UR12][R6.64+0x20], R32 ;  /* 0x0000202006004986 */ /* 0x000fe2000c10150c */
[C---:B------:R-:W-:Y:S01]  /*3160*/  ISETP.GT.AND P0, PT, R4.reuse, 0x8, P0 ;  /* 0x000000080400780c */ /* 0x040fe20000704270 */
[-C--:B------:R-:W-:Y:S01]  /*3170*/  FMUL R45, R45, R0.reuse ;  /* 0x000000002d2d7220 */ /* 0x080fe20000400000 */
[----:B------:R-:W-:Y:S01]  /*3180*/  ISETP.GT.AND P2, PT, R3, 0x19, PT ;  /* 0x000000190300780c */ /* 0x000fe20003f44270 */
[----:B------:R-:W-:Y:S01]  /*3190*/  @P5 STG.E.U16 desc[UR12][R6.64+0x22], R33 ;  /* 0x0000222106005986 */ /* 0x000fe2000c10150c */
        /* <DEDUP_REMOVED lines=12> */
[----:B------:R-:W-:Y:S01]  /*3260*/  ISETP.GT.AND P3, PT, R3, 0x20, PT ;  /* 0x000000200300780c */ /* 0x000fe20003f64270 */
[----:B------:R-:W-:Y:S01]  /*3270*/  @P0 STG.E.U16 desc[UR12][R8.64+0x22], R35 ;  /* 0x0000222308000986 */ /* 0x000fe2000c10150c */
[C---:B------:R-:W-:Y:S01]  /*3280*/  ISETP.GT.AND P1, PT, R4.reuse, 0x8, P1 ;  /* 0x000000080400780c */ /* 0x040fe20000f24270 */
[-C--:B------:R-:W-:Y:S01]  /*3290*/  FMUL R51, R51, R0.reuse ;  /* 0x0000000033337220 */ /* 0x080fe20000400000 */
[----:B------:R-:W-:Y:S01]  /*32a0*/  ISETP.GT.AND P0, PT, R3, 0x21, PT ;  /* 0x000000210300780c */ /* 0x000fe20003f04270 */
[----:B------:R-:W-:Y:S01]  /*32b0*/  @P4 STG.E.U16 desc[UR12][R6.64+0x30], R36 ;  /* 0x0000302406004986 */ /* 0x000fe2000c10150c */
[----:B------:R-:W-:Y:S01]  /*32c0*/  ISETP.GT.AND P2, PT, R4, 0x8, P2 ;  /* 0x000000080400780c */ /* 0x000fe20001744270 */
[-C--:B------:R-:W-:Y:S01]  /*32d0*/  FMUL R52, R52, R0.reuse ;  /* 0x0000000034347220 */ /* 0x080fe20000400000 */
[C---:B------:R-:W-:Y:S01]  /*32e0*/  ISETP.GT.AND P4, PT, R4.reuse, RZ, P3 ;  /* 0x000000ff0400720c */ /* 0x040fe20001f84270 */
[----:B------:R-:W-:Y:S01]  /*32f0*/  @P5 STG.E.U16 desc[UR12][R6.64+0x32], R37 ;  /* 0x0000322506005986 */ /* 0x000fe2000c10150c */
        /* <DEDUP_REMOVED lines=8> */
[----:B------:R-:W-:-:S02]  /*3380*/  F2FP.F16.F32.PACK_AB R41, RZ, R41 ;  /* 0x00000029ff29723e */ /* 0x000fc400000000ff */
[C---:B------:R-:W-:Y:S01]  /*3390*/  ISETP.GT.AND P3, PT, R4.reuse, 0x8, P3 ;  /* 0x000000080400780c */ /* 0x040fe20001f64270 */
[----:B------:R-:W-:Y:S01]  /*33a0*/  @P2 STG.E.U16 desc[UR12][R8.64+0x32], R39 ;  /* 0x0000322708002986 */ /* 0x000fe2000c10150c */
[----:B------:R-:W-:Y:S02]  /*33b0*/  ISETP.GT.AND P0, PT, R4, 0x8, P0 ;  /* 0x000000080400780c */ /* 0x000fe40000704270 */
[----:B------:R-:W-:Y:S01]  /*33c0*/  F2FP.F16.F32.PACK_AB R42, RZ, R42 ;  /* 0x0000002aff2a723e */ /* 0x000fe200000000ff */
[----:B------:R-:W-:Y:S01]  /*33d0*/  @P4 STG.E.U16 desc[UR12][R6.64+0x40], R40 ;  /* 0x0000402806004986 */ /* 0x000fe2000c10150c */
[C---:B------:R-:W-:Y:S02]  /*33e0*/  ISETP.GT.AND P4, PT, R3.reuse, 0x28, PT ;  /* 0x000000280300780c */ /* 0x040fe40003f84270 */
[----:B------:R-:W-:Y:S01]  /*33f0*/  F2FP.F16.F32.PACK_AB R43, RZ, R43 ;  /* 0x0000002bff2b723e */ /* 0x000fe200000000ff */
[----:B------:R-:W-:Y:S01]  /*3400*/  @P5 STG.E.U16 desc[UR12][R6.64+0x42], R41 ;  /* 0x0000422906005986 */ /* 0x000fe2000c10150c */
[----:B------:R-:W-:-:S02]  /*3410*/  ISETP.GT.AND P5, PT, R3, 0x29, PT ;  /* 0x000000290300780c */ /* 0x000fc40003fa4270 */
[C---:B------:R-:W-:Y:S01]  /*3420*/  ISETP.GT.AND P1, PT, R4.reuse, RZ, P4 ;  /* 0x000000ff0400720c */ /* 0x040fe20002724270 */
[----:B------:R-:W-:Y:S01]  /*3430*/  @P3 STG.E.U16 desc[UR12][R8.64+0x40], R42 ;  /* 0x0000402a08003986 */ /* 0x000fe2000c10150c */
[----:B------:R-:W-:Y:S02]  /*3440*/  ISETP.GT.AND P6, PT, R4, RZ, P5 ;  /* 0x000000ff0400720c */ /* 0x000fe40002fc4270 */
[----:B------:R-:W-:Y:S01]  /*3450*/  F2FP.F16.F32.PACK_AB R44, RZ, R44 ;  /* 0x0000002cff2c723e */ /* 0x000fe200000000ff */
[----:B------:R-:W-:Y:S01]  /*3460*/  @P0 STG.E.U16 desc[UR12][R8.64+0x42], R43 ;  /* 0x0000422b08000986 */ /* 0x000fe2000c10150c */
[C---:B------:R-:W-:Y:S02]  /*3470*/  ISETP.GT.AND P3, PT, R3.reuse, 0x30, PT ;  /* 0x000000300300780c */ /* 0x040fe40003f64270 */
[C---:B------:R-:W-:Y:S02]  /*3480*/  ISETP.GT.AND P2, PT, R3.reuse, 0x31, PT ;  /* 0x000000310300780c */ /* 0x040fe40003f44270 */
[----:B------:R-:W-:-:S02]  /*3490*/  ISETP.GT.AND P0, PT, R3, 0x39, PT ;  /* 0x000000390300780c */ /* 0x000fc40003f04270 */
[C---:B------:R-:W-:Y:S01]  /*34a0*/  ISETP.GT.AND P4, PT, R4.reuse, 0x8, P4 ;  /* 0x000000080400780c */ /* 0x040fe20002784270 */
[----:B------:R-:W-:Y:S01]  /*34b0*/  @P1 STG.E.U16 desc[UR12][R6.64+0x50], R44 ;  /* 0x0000502c06001986 */ /* 0x000fe2000c10150c */
[----:B------:R-:W-:Y:S01]  /*34c0*/  ISETP.GT.AND P1, PT, R3, 0x38, PT ;  /* 0x000000380300780c */ /* 0x000fe20003f24270 */
[----:B------:R-:W-:Y:S01]  /*34d0*/  @P6 IMAD.MOV.U32 R2, RZ, RZ, R6 ;  /* 0x000000ffff026224 */ /* 0x000fe200078e0006 */
[----:B------:R-:W-:Y:S01]  /*34e0*/  F2FP.F16.F32.PACK_AB R45, RZ, R45 ;  /* 0x0000002dff2d723e */ /* 0x000fe200000000ff */
[----:B------:R-:W-:Y:S01]  /*34f0*/  @P6 IMAD.MOV.U32 R3, RZ, RZ, R7 ;  /* 0x000000ffff036224 */ /* 0x000fe200078e0007 */
[----:B------:R-:W-:Y:S02]  /*3500*/  F2FP.F16.F32.PACK_AB R46, RZ, R46 ;  /* 0x0000002eff2e723e */ /* 0x000fe400000000ff */
[----:B------:R-:W-:Y:S02]  /*3510*/  F2FP.F16.F32.PACK_AB R47, RZ, R47 ;  /* 0x0000002fff2f723e */ /* 0x000fe400000000ff */
[----:B------:R0:W-:Y:S01]  /*3520*/  @P6 STG.E.U16 desc[UR12][R2.64+0x52], R45 ;  /* 0x0000522d02006986 */ /* 0x0001e2000c10150c */
[----:B------:R-:W-:-:S02]  /*3530*/  ISETP.GT.AND P6, PT, R4, 0x8, P5 ;  /* 0x000000080400780c */ /* 0x000fc40002fc4270 */
[C---:B------:R-:W-:Y:S02]  /*3540*/  ISETP.GT.AND P5, PT, R4.reuse, RZ, P3 ;  /* 0x000000ff0400720c */ /* 0x040fe40001fa4270 */
[----:B------:R-:W-:Y:S02]  /*3550*/  ISETP.GT.AND P3, PT, R4, 0x8, P3 ;  /* 0x000000080400780c */ /* 0x000fe40001f64270 */
[----:B------:R-:W-:Y:S02]  /*3560*/  F2FP.F16.F32.PACK_AB R48, RZ, R48 ;  /* 0x00000030ff30723e */ /* 0x000fe400000000ff */
[----:B------:R-:W-:Y:S02]  /*3570*/  F2FP.F16.F32.PACK_AB R49, RZ, R49 ;  /* 0x00000031ff31723e */ /* 0x000fe400000000ff */
[----:B------:R-:W-:Y:S01]  /*3580*/  F2FP.F16.F32.PACK_AB R50, RZ, R50 ;  /* 0x00000032ff32723e */ /* 0x000fe200000000ff */
[----:B0-----:R-:W-:Y:S01]  /*3590*/  @P4 IMAD.MOV.U32 R2, RZ, RZ, R8 ;  /* 0x000000ffff024224 */ /* 0x001fe200078e0008 */
[----:B------:R-:W-:Y:S01]  /*35a0*/  F2FP.F16.F32.PACK_AB R51, RZ, R51 ;  /* 0x00000033ff33723e */ /* 0x000fe200000000ff */
[----:B------:R-:W-:Y:S01]  /*35b0*/  @P4 IMAD.MOV.U32 R3, RZ, RZ, R9 ;  /* 0x000000ffff034224 */ /* 0x000fe200078e0009 */
[----:B------:R-:W-:-:S02]  /*35c0*/  F2FP.F16.F32.PACK_AB R52, RZ, R52 ;  /* 0x00000034ff34723e */ /* 0x000fc400000000ff */
[----:B------:R-:W-:Y:S02]  /*35d0*/  F2FP.F16.F32.PACK_AB R53, RZ, R53 ;  /* 0x00000035ff35723e */ /* 0x000fe400000000ff */
[----:B------:R0:W-:Y:S01]  /*35e0*/  @P4 STG.E.U16 desc[UR12][R2.64+0x50], R46 ;  /* 0x0000502e02004986 */ /* 0x0001e2000c10150c */
[C---:B------:R-:W-:Y:S02]  /*35f0*/  ISETP.GT.AND P4, PT, R4.reuse, RZ, P2 ;  /* 0x000000ff0400720c */ /* 0x040fe40001784270 */
[----:B------:R-:W-:Y:S02]  /*3600*/  ISETP.GT.AND P2, PT, R4, 0x8, P2 ;  /* 0x000000080400780c */ /* 0x000fe40001744270 */
[----:B------:R-:W-:Y:S01]  /*3610*/  F2FP.F16.F32.PACK_AB R54, RZ, R54 ;  /* 0x00000036ff36723e */ /* 0x000fe200000000ff */
[----:B0-----:R-:W-:Y:S02]  /*3620*/  @P6 IMAD.MOV.U32 R2, RZ, RZ, R8 ;  /* 0x000000ffff026224 */ /* 0x001fe400078e0008 */
[----:B------:R-:W-:-:S05]  /*3630*/  @P6 IMAD.MOV.U32 R3, RZ, RZ, R9 ;  /* 0x000000ffff036224 */ /* 0x000fca00078e0009 */
[----:B------:R0:W-:Y:S01]  /*3640*/  @P6 STG.E.U16 desc[UR12][R2.64+0x52], R47 ;  /* 0x0000522f02006986 */ /* 0x0001e2000c10150c */
[C---:B------:R-:W-:Y:S02]  /*3650*/  ISETP.GT.AND P6, PT, R4.reuse, RZ, P0 ;  /* 0x000000ff0400720c */ /* 0x040fe400007c4270 */
[----:B------:R-:W-:Y:S01]  /*3660*/  ISETP.GT.AND P0, PT, R4, 0x8, P0 ;  /* 0x000000080400780c */ /* 0x000fe20000704270 */
[----:B0-----:R-:W-:Y:S02]  /*3670*/  @P5 IMAD.MOV.U32 R2, RZ, RZ, R6 ;  /* 0x000000ffff025224 */ /* 0x001fe400078e0006 */
[----:B------:R-:W-:-:S05]  /*3680*/  @P5 IMAD.MOV.U32 R3, RZ, RZ, R7 ;  /* 0x000000ffff035224 */ /* 0x000fca00078e0007 */
[----:B------:R0:W-:Y:S01]  /*3690*/  @P5 STG.E.U16 desc[UR12][R2.64+0x60], R48 ;  /* 0x0000603002005986 */ /* 0x0001e2000c10150c */
[C---:B------:R-:W-:Y:S02]  /*36a0*/  ISETP.GT.AND P5, PT, R4.reuse, RZ, P1 ;  /* 0x000000ff0400720c */ /* 0x040fe40000fa4270 */
[----:B------:R-:W-:Y:S01]  /*36b0*/  ISETP.GT.AND P1, PT, R4, 0x8, P1 ;  /* 0x000000080400780c */ /* 0x000fe20000f24270 */
[----:B0-----:R-:W-:Y:S02]  /*36c0*/  @P4 IMAD.MOV.U32 R2, RZ, RZ, R6 ;  /* 0x000000ffff024224 */ /* 0x001fe400078e0006 */
[----:B------:R-:W-:-:S05]  /*36d0*/  @P4 IMAD.MOV.U32 R3, RZ, RZ, R7 ;  /* 0x000000ffff034224 */ /* 0x000fca00078e0007 */
[----:B------:R0:W-:Y:S02]  /*36e0*/  @P4 STG.E.U16 desc[UR12][R2.64+0x62], R49 ;  /* 0x0000623102004986 */ /* 0x0001e4000c10150c */
        /* <DEDUP_REMOVED lines=8> */
[----:B------:R0:W-:Y:S04]  /*3770*/  @P5 STG.E.U16 desc[UR12][R2.64+0x70], R52 ;  /* 0x0000703402005986 */ /* 0x0001e8000c10150c */
[----:B------:R1:W-:Y:S01]  /*3780*/  @P6 STG.E.U16 desc[UR12][R6.64+0x72], R53 ;  /* 0x0000723506006986 */ /* 0x0003e2000c10150c */
[----:B0-----:R-:W-:Y:S02]  /*3790*/  @P1 IMAD.MOV.U32 R2, RZ, RZ, R8 ;  /* 0x000000ffff021224 */ /* 0x001fe400078e0008 */
[----:B------:R-:W-:-:S05]  /*37a0*/  @P1 IMAD.MOV.U32 R3, RZ, RZ, R9 ;  /* 0x000000ffff031224 */ /* 0x000fca00078e0009 */
[----:B------:R1:W-:Y:S01]  /*37b0*/  @P1 STG.E.U16 desc[UR12][R2.64+0x70], R54 ;  /* 0x0000703602001986 */ /* 0x0003e2000c10150c */
[----:B------:R-:W-:Y:S05]  /*37c0*/  @!P0 EXIT ;  /* 0x000000000000894d */ /* 0x000fea0003800000 */
[----:B------:R-:W-:-:S05]  /*37d0*/  F2FP.F16.F32.PACK_AB R0, RZ, R0 ;  /* 0x00000000ff00723e */ /* 0x000fca00000000ff */
[----:B------:R-:W-:Y:S01]  /*37e0*/  STG.E.U16 desc[UR12][R8.64+0x72], R0 ;  /* 0x0000720008007986 */ /* 0x000fe2000c10150c */
[----:B------:R-:W-:Y:S05]  /*37f0*/  EXIT ;  /* 0x000000000000794d */ /* 0x000fea0003800000 */
.L_x_10:
[----:B------:R-:W-:-:S13]  /*3800*/  ISETP.NE.AND P0, PT, R6, RZ, PT ;  /* 0x000000ff0600720c */ /* 0x000fda0003f05270 */
[----:B------:R-:W-:Y:S05]  /*3810*/  @P0 EXIT ;  /* 0x000000000000094d */ /* 0x000fea0003800000 */
[----:B------:R-:W-:-:S13]  /*3820*/  ELECT P0, URZ, PT ;  /* 0x00000000003f782f */ /* 0x000fda0003800000 */
[----:B------:R-:W-:Y:S05]  /*3830*/  @!P0 BRA `(.L_x_83) ;  /* 0x0000000800048947 */ /* 0x000fea0003800000 */
[----:B------:R-:W-:Y:S02]  /*3840*/  ISETP.GE.AND P0, PT, R4, 0x1, PT ;  /* 0x000000010400780c */ /* 0x000fe40003f06270 */
[----:B------:R-:W-:-:S04]  /*3850*/  SHF.R.S32.HI R5, RZ, 0x1f, R8 ;  /* 0x0000001fff057819 */ /* 0x000fc80000011408 */
[----:B------:R-:W-:-:S07]  /*3860*/  LEA.HI R5, R5, R8, RZ, 0x7 ;  /* 0x0000000805057211 */ /* 0x000fce00078f38ff */
[----:B------:R-:W-:Y:S05]  /*3870*/  @!P0 BRA `(.L_x_83) ;  /* 0x0000000400f48947 */ /* 0x000fea0003800000 */
[----:B-1---5:R-:W0:Y:S01]  /*3880*/  S2R R0, SR_CTAID.X ;  /* 0x0000000000007919 */ /* 0x022e220000002500 */
[----:B------:R-:W-:Y:S01]  /*3890*/  LOP3.LUT R5, R5, 0xffffff80, RZ, 0xc0, !PT ;  /* 0xffffff8005057812 */ /* 0x000fe200078ec0ff */
[----:B------:R-:W-:Y:S01]  /*38a0*/  ULDC UR4, c[0x0][0x384] ;  /* 0x0000e10000047ab9 */ /* 0x000fe20000000800 */
[C---:B------:R-:W-:Y:S01]  /*38b0*/  LOP3.LUT P0, RZ, R8.reuse, 0x1f, RZ, 0xc0, !PT ;  /* 0x0000001f08ff7812 */ /* 0x040fe2000780c0ff */
[----:B------:R-:W1:Y:S01]  /*38c0*/  S2R R10, SR_CTAID.Y ;  /* 0x00000000000a7919 */ /* 0x000e620000002600 */
[----:B------:R-:W-:Y:S01]  /*38d0*/  ULDC UR5, c[0x0][0x388] ;  /* 0x0000e20000057ab9 */ /* 0x000fe20000000800 */
[----:B------:R-:W-:Y:S01]  /*38e0*/  IMAD.IADD R5, R8, 0x1, -R5 ;  /* 0x0000000108057824 */ /* 0x000fe200078e0a05 */
[----:B------:R-:W-:Y:S01]  /*38f0*/  LOP3.LUT R18, R3, 0x2, RZ, 0xfc, !PT ;  /* 0x0000000203127812 */ /* 0x000fe200078efcff */
[----:B------:R-:W-:Y:S01]  /*3900*/  VIADD R22, R4, 0x1 ;  /* 0x0000000104167836 */ /* 0x000fe20000000000 */
[----:B------:R-:W-:Y:S01]  /*3910*/  CS2R R6, SRZ ;  /* 0x0000000000067805 */ /* 0x000fe2000001ff00 */
[----:B---3--:R-:W-:Y:S01]  /*3920*/  IMAD.MOV.U32 R2, RZ, RZ, RZ ;  /* 0x000000ffff027224 */ /* 0x008fe200078e00ff */
[----:B------:R-:W-:-:S02]  /*3930*/  ISETP.NE.AND P1, PT, R5, RZ, PT ;  /* 0x000000ff0500720c */ /* 0x000fc40003f25270 */
[----:B------:R-:W-:Y:S02]  /*3940*/  CS2R R8, SRZ ;  /* 0x0000000000087805 */ /* 0x000fe4000001ff00 */
[----:B------:R-:W-:Y:S01]  /*3950*/  ISETP.NE.OR P0, PT, R5, RZ, !P0 ;  /* 0x000000ff0500720c */ /* 0x000fe20004705670 */
[----:B------:R-:W-:Y:S02]  /*3960*/  IMAD.MOV.U32 R5, RZ, RZ, 0x1 ;  /* 0x00000001ff057424 */ /* 0x000fe400078e00ff */
[----:B0-----:R-:W-:-:S04]  /*3970*/  IMAD.SHL.U32 R19, R0, 0x40, RZ ;  /* 0x0000004000137824 */ /* 0x001fc800078e00ff */
[----:B------:R-:W-:-:S04]  /*3980*/  IMAD.HI.U32 R0, R19, UR4, RZ ;  /* 0x0000000413007c27 */ /* 0x000fc8000f8e00ff */
[----:B-1----:R-:W-:Y:S01]  /*3990*/  IMAD.SHL.U32 R16, R10, 0x40, RZ ;  /* 0x000000400a107824 */ /* 0x002fe200078e00ff */
[----:B------:R-:W-:-:S07]  /*39a0*/  SHF.R.U32.HI R0, RZ, UR5, R0 ;  /* 0x00000005ff007c19 */ /* 0x000fce0008011600 */
.L_x_87:
[----:B------:R-:W0:Y:S01]  /*39b0*/  S2R R11, SR_CgaCtaId ;  /* 0x00000000000b7919 */ /* 0x000e220000008800 */
[----:B------:R-:W-:-:S04]  /*39c0*/  MOV R10, 0x400 ;  /* 0x00000400000a7802 */ /* 0x000fc80000000f00 */
[----:B0-----:R-:W-:Y:S02]  /*39d0*/  LEA R21, R11, R10, 0x18 ;  /* 0x0000000a0b157211 */ /* 0x001fe400078ec0ff */
[----:B------:R-:W-:-:S03]  /*39e0*/  SHF.L.U32 R10, R5, 0x1f, RZ ;  /* 0x0000001f050a7819 */ /* 0x000fc600000006ff */
[----:B------:R-:W-:-:S07]  /*39f0*/  IMAD R17, R2, 0x8, R21 ;  /* 0x0000000802117824 */ /* 0x000fce00078e0215 */
.L_x_84:
[----:B0-----:R0:W1:Y:S02]  /*3a00*/  SYNCS.PHASECHK.TRANS64.TRYWAIT P2, [R17+URZ+0x380e0], R10 ;  /* 0x0380e00a110075a7 */ /* 0x001064000804017f */
[----:B-1----:R-:W-:Y:S05]  /*3a10*/  @!P2 NANOSLEEP.SYNCS 0x989680 ;  /* 0x009896800000a95d */ /* 0x002fea0003900000 */
[----:B------:R-:W1:Y:S02]  /*3a20*/  @!P2 SYNCS.PHASECHK.TRANS64 P2, [R17+URZ+0x380e0], R10 ;  /* 0x0380e00a1100a5a7 */ /* 0x000e64000804007f */
[----:B-1----:R-:W-:Y:S05]  /*3a30*/  @!P2 BRA `(.L_x_84) ;  /* 0xfffffffc00f0a947 */ /* 0x002fea000383ffff */
[----:B0-----:R-:W0:Y:S02]  /*3a40*/  @!P1 LDC R10, c[0x0][0x580] ;  /* 0x00016000ff0a9b82 */ /* 0x001e240000000800 */
[----:B0-----:R0:W-:Y:S02]  /*3a50*/  @!P1 SYNCS.ARRIVE.TRANS64 RZ, [R17+URZ+0x38000], R10 ;  /* 0x0380000a11ff99a7 */ /* 0x0011e4000800003f */
[----:B0-----:R-:W-:-:S04]  /*3a60*/  PRMT R10, R18, 0x9910, RZ ;  /* 0x00009910120a7816 */ /* 0x001fc800000000ff */
[----:B------:R-:W-:-:S13]  /*3a70*/  ISETP.NE.AND P2, PT, R10, 0x2, PT ;  /* 0x000000020a00780c */ /* 0x000fda0003f45270 */
[----:B------:R-:W-:Y:S05]  /*3a80*/  @P2 BRA `(.L_x_85) ;  /* 0x0000000000042947 */ /* 0x000fea0003800000 */
[----:B------:R-:W-:Y:S01]  /*3a90*/  BPT.TRAP 0x1 ;  /* 0x000000040000795c */ /* 0x000fe20000300000 */
.L_x_85:
[----:B------:R-:W-:Y:S05]  /*3aa0*/  @P0 BRA `(.L_x_86) ;  /* 0x0000000000040947 */ /* 0x000fea0003800000 */
[----:B------:R-:W-:Y:S01]  /*3ab0*/  BPT.TRAP 0x1 ;  /* 0x000000040000795c */ /* 0x000fe20000300000 */
.L_x_86:
[----:B------:R-:W0:Y:S01]  /*3ac0*/  LDC R12, c[0x0][0x380] ;  /* 0x0000e000ff0c7b82 */ /* 0x000e220000000800 */
[----:B------:R-:W-:Y:S01]  /*3ad0*/  R2UR UR4, R0 ;  /* 0x00000000000472ca */ /* 0x000fe200000e0000 */
[----:B------:R-:W-:Y:S01]  /*3ae0*/  ULDC UR14, c[0x0][0x38c] ;  /* 0x0000e300000e7ab9 */ /* 0x000fe20000000800 */
[----:B------:R-:W-:Y:S01]  /*3af0*/  R2UR UR13, R19 ;  /* 0x00000000130d72ca */ /* 0x000fe200000e0000 */
[----:B------:R-:W-:Y:S01]  /*3b00*/  UISETP.NE.AND UP0, UPT, UR14, 0x1, UPT ;  /* 0x000000010e00788c */ /* 0x000fe2000bf05270 */
[----:B------:R-:W-:Y:S01]  /*3b10*/  R2UR UR10, R21 ;  /* 0x00000000150a72ca */ /* 0x000fe200000e0000 */
[----:B------:R-:W-:Y:S01]  /*3b20*/  ULDC UR23, c[0x0][0x398] ;  /* 0x0000e60000177ab9 */ /* 0x000fe20000000800 */
[----:B------:R-:W-:Y:S01]  /*3b30*/  R2UR UR16, R2 ;  /* 0x00000000021072ca */ /* 0x000fe200000e0000 */
[----:B------:R-:W1:Y:S01]  /*3b40*/  LDC.64 R10, c[0x0][0x3f8] ;  /* 0x0000fe00ff0a7b82 */ /* 0x000e620000000a00 */
[----:B------:R-:W-:Y:S01]  /*3b50*/  R2UR UR18, R8 ;  /* 0x00000000081272ca */ /* 0x000fe200000e0000 */
[----:B------:R-:W-:Y:S01]  /*3b60*/  ULDC UR12, c[0x0][0x3ec] ;  /* 0x0000fb00000c7ab9 */ /* 0x000fe20000000800 */
[----:B------:R-:W-:Y:S01]  /*3b70*/  R2UR UR17, R17 ;  /* 0x00000000111172ca */ /* 0x000fe200000e0000 */
[----:B------:R-:W-:Y:S01]  /*3b80*/  VIADD R22, R22, 0xffffffff ;  /* 0xffffffff16167836 */ /* 0x000fe20000000000 */
[----:B------:R-:W-:Y:S01]  /*3b90*/  ULDC.64 UR26, c[0x0][0x198] ;  /* 0x00006600001a7ab9 */ /* 0x000fe20000000a00 */
[----:B------:R-:W-:Y:S01]  /*3ba0*/  ULDC.64 UR20, c[0x0][0x3f0] ;  /* 0x0000fc0000147ab9 */ /* 0x000fe20000000a00 */
[----:B------:R-:W-:Y:S01]  /*3bb0*/  @UP0 ULDC.64 UR8, c[0x0][0x390] ;  /* 0x0000e40000080ab9 */ /* 0x000fe20000000a00 */
[----:B------:R-:W1:Y:S01]  /*3bc0*/  LDC.64 R14, c[0x0][0x3d0] ;  /* 0x0000f400ff0e7b82 */ /* 0x000e620000000a00 */
[----:B------:R-:W-:Y:S01]  /*3bd0*/  ISETP.GT.AND P6, PT, R22, 0x1, PT ;  /* 0x000000011600780c */ /* 0x000fe20003fc4270 */
[----:B------:R-:W-:Y:S01]  /*3be0*/  VIADD R2, R2, 0x1 ;  /* 0x0000000102027836 */ /* 0x000fe20000000000 */
[----:B------:R-:W-:Y:S01]  /*3bf0*/  UMOV UR24, 0x0 ;  /* 0x0000000000187882 */ /* 0x000fe20000000000 */
[----:B------:R-:W-:-:S02]  /*3c00*/  ULEA UR16, UR16, UR10, 0xc ;  /* 0x0000000a10107291 */ /* 0x000fc4000f8e603f */
[----:B------:R-:W-:Y:S01]  /*3c10*/  USHF.L.U32 UR18, UR18, 0x5, URZ ;  /* 0x0000000512127899 */ /* 0x000fe2000800063f */
[----:B------:R-:W-:Y:S01]  /*3c20*/  ISETP.NE.AND P5, PT, R2, 0x1c, PT ;  /* 0x0000001c0200780c */ /* 0x000fe20003fa5270 */
[----:B------:R-:W2:Y:S01]  /*3c30*/  LDC.64 R20, c[0x0][0x3e0] ;  /* 0x0000f800ff147b82 */ /* 0x000ea20000000a00 */
[----:B0-----:R-:W-:Y:S01]  /*3c40*/  ISETP.NE.AND P2, PT, R12, 0x1, PT ;  /* 0x000000010c00780c */ /* 0x001fe20003f45270 */
[----:B------:R-:W-:Y:S01]  /*3c50*/  UIADD3 UR17, UR17, 0x38000, URZ ;  /* 0x0003800011117890 */ /* 0x000fe2000fffe03f */
[----:B------:R-:W-:Y:S01]  /*3c60*/  SEL R2, R2, RZ, P5 ;  /* 0x000000ff02027207 */ /* 0x000fe20002800000 */
[----:B------:R-:W-:-:S10]  /*3c70*/  UMOV UR25, 0x10000000 ;  /* 0x1000000000197882 */ /* 0x000fd40000000000 */
[----:B------:R-:W-:Y:S01]  /*3c80*/  @P2 IMAD.U32 R13, RZ, RZ, UR4 ;  /* 0x00000004ff0d2e24 */ /* 0x000fe2000f8e00ff */
[----:B------:R-:W-:Y:S01]  /*3c90*/  ULDC.64 UR4, c[0x0][0x3c8] ;  /* 0x0000f20000047ab9 */ /* 0x000fe20000000a00 */
[----:B-1----:R-:W-:Y:S02]  /*3ca0*/  IMAD R11, R7, R14, R11 ;  /* 0x0000000e070b7224 */ /* 0x002fe400078e020b */
[----:B------:R-:W-:Y:S01]  /*3cb0*/  IMAD R10, R9, UR5, R10 ;  /* 0x00000005090a7c24 */ /* 0x000fe2000f8e020a */
[----:B------:R-:W-:Y:S02]  /*3cc0*/  @P2 R2UR UR13, R13 ;  /* 0x000000000d0d22ca */ /* 0x000fe400000e0000 */
[----:B------:R-:W0:Y:S01]  /*3cd0*/  LDC R13, c[0x0][0x400] ;  /* 0x00010000ff0d7b82 */ /* 0x000e220000000800 */
[----:B------:R-:W-:Y:S02]  /*3ce0*/  IMAD.U32 R11, R11, 0x20, R10 ;  /* 0x000000200b0b7824 */ /* 0x000fe400078e000a */
[----:B------:R-:W-:-:S05]  /*3cf0*/  VIADD R10, R8, 0x1 ;  /* 0x00000001080a7836 */ /* 0x000fca0000000000 */
[----:B------:R-:W-:-:S03]  /*3d00*/  ISETP.NE.AND P2, PT, R10, UR15, PT ;  /* 0x0000000f0a007c0c */ /* 0x000fc6000bf45270 */
[----:B------:R-:W-:Y:S02]  /*3d10*/  UIMAD.WIDE.U32 UR6, UR13, UR8, URZ ;  /* 0x000000080d0672a5 */ /* 0x000fe4000f8e003f */
[----:B------:R-:W-:Y:S01]  /*3d20*/  UMOV UR5, UR13 ;  /* 0x0000000d00057c82 */ /* 0x000fe20008000000 */
[----:B------:R-:W-:Y:S02]  /*3d30*/  UIADD3 UR6, UP1, UR26, 0xf0, URZ ;  /* 0x000000f01a067890 */ /* 0x000fe4000ff3e03f */
[----:B------:R-:W-:Y:S02]  /*3d40*/  @UP0 USHF.R.U32.HI UR5, URZ, UR9, UR7 ;  /* 0x000000093f050299 */ /* 0x000fe40008011607 */
[----:B------:R-:W-:Y:S02]  /*3d50*/  UIADD3 UR7, -UR13, URZ, URZ ;  /* 0x0000003f0d077290 */ /* 0x000fe4000fffe13f */
[----:B------:R-:W-:Y:S01]  /*3d60*/  UISETP.NE.AND UP0, UPT, UR23, 0x1, UPT ;  /* 0x000000011700788c */ /* 0x000fe2000bf05270 */
[----:B------:R-:W-:-:S02]  /*3d70*/  ULDC.64 UR8, c[0x0][0x3c0] ;  /* 0x0000f00000087ab9 */ /* 0x000fc40000000a00 */
[----:B------:R-:W-:Y:S01]  /*3d80*/  UMOV UR22, UR5 ;  /* 0x0000000500167c82 */ /* 0x000fe20008000000 */
[----:B0-----:R-:W-:Y:S01]  /*3d90*/  IMAD R8, R6, R15, R13 ;  /* 0x0000000f06087224 */ /* 0x001fe200078e020d */
[----:B------:R-:W-:Y:S01]  /*3da0*/  UIADD3 UR26, UP2, UR26, 0x270, URZ ;  /* 0x000002701a1a7890 */ /* 0x000fe2000ff5e03f */
[----:B------:R-:W-:Y:S02]  /*3db0*/  VIADD R13, R9, 0x1 ;  /* 0x00000001090d7836 */ /* 0x000fe40000000000 */
[----:B------:R-:W-:Y:S01]  /*3dc0*/  IMAD R12, R12, UR7, R19 ;  /* 0x000000070c0c7c24 */ /* 0x000fe2000f8e0213 */
[----:B------:R-:W-:Y:S01]  /*3dd0*/  UIADD3 UR7, -UR5, URZ, URZ ;  /* 0x0000003f05077290 */ /* 0x000fe2000fffe13f */
[----:B------:R-:W-:Y:S01]  /*3de0*/  @P2 IMAD.MOV R13, RZ, RZ, R9 ;  /* 0x000000ffff0d2224 */ /* 0x000fe200078e0209 */
[----:B------:R-:W-:Y:S01]  /*3df0*/  @UP0 ULDC UR10, c[0x0][0x39c] ;  /* 0x0000e700000a0ab9 */ /* 0x000fe20000000800 */
[----:B------:R-:W-:Y:S01]  /*3e00*/  IMAD.U32 R8, R8, 0x400, R11 ;  /* 0x0000040008087824 */ /* 0x000fe200078e000b */
[----:B------:R-:W-:Y:S01]  /*3e10*/  R2UR UR19, R12 ;  /* 0x000000000c1372ca */ /* 0x000fe200000e0000 */
[----:B------:R-:W-:Y:S01]  /*3e20*/  UIMAD.WIDE.U32 UR10, UR5, UR10, URZ ;  /* 0x0000000a050a72a5 */ /* 0x000fe2000f8e003f */
[----:B--2---:R-:W-:Y:S01]  /*3e30*/  ISETP.NE.AND P3, PT, R13, R20, PT ;  /* 0x000000140d00720c */ /* 0x004fe20003f65270 */
[----:B------:R-:W-:Y:S01]  /*3e40*/  @UP0 ULDC UR29, c[0x0][0x3a0] ;  /* 0x0000e800001d0ab9 */ /* 0x000fe20000000800 */
[----:B------:R-:W-:Y:S01]  /*3e50*/  R2UR UR28, R8 ;  /* 0x00000000081c72ca */ /* 0x000fe200000e0000 */
[----:B------:R-:W-:Y:S01]  /*3e60*/  @UP0 USHF.R.U32.HI UR22, URZ, UR29, UR11 ;  /* 0x0000001d3f160299 */ /* 0x000fe2000801160b */
[C---:B------:R-:W-:Y:S01]  /*3e70*/  VIADD R12, R7.reuse, 0x1 ;  /* 0x00000001070c7836 */ /* 0x040fe20000000000 */
[----:B------:R-:W-:Y:S01]  /*3e80*/  UIMAD UR7, UR14, UR7, UR13 ;  /* 0x000000070e0772a4 */ /* 0x000fe2000f8e020d */
[----:B------:R-:W-:Y:S01]  /*3e90*/  R2UR UR13, R7 ;  /* 0x00000000070d72ca */ /* 0x000fe200000e0000 */
[----:B------:R-:W-:Y:S01]  /*3ea0*/  UMOV UR10, UR18 ;  /* 0x00000012000a7c82 */ /* 0x000fe20008000000 */
[----:B------:R-:W-:Y:S01]  /*3eb0*/  R2UR UR11, R16 ;  /* 0x00000000100b72ca */ /* 0x000fe200000e0000 */
[----:B------:R-:W-:Y:S01]  /*3ec0*/  UIMAD UR20, UR7, UR9, UR20 ;  /* 0x00000009071472a4 */ /* 0x000fe2000f8e0214 */
[C---:B------:R-:W-:Y:S01]  /*3ed0*/  R2UR UR14, R6.reuse ;  /* 0x00000000060e72ca */ /* 0x040fe200000e0000 */
[----:B------:R-:W-:Y:S01]  /*3ee0*/  UIMAD UR19, UR19, UR8, UR12 ;  /* 0x00000008131372a4 */ /* 0x000fe2000f8e020c */
[----:B------:R-:W-:Y:S01]  /*3ef0*/  R2UR UR12, R9 ;  /* 0x00000000090c72ca */ /* 0x000fe200000e0000 */
[----:B------:R-:W-:Y:S01]  /*3f00*/  UIADD3 UR8, -UR22, URZ, URZ ;  /* 0x0000003f16087290 */ /* 0x000fe2000fffe13f */
[----:B------:R-:W-:Y:S01]  /*3f10*/  @P3 IMAD.MOV R12, RZ, RZ, R7 ;  /* 0x000000ffff0c3224 */ /* 0x000fe200078e0207 */
[----:B------:R-:W-:Y:S01]  /*3f20*/  UIADD3.X UR7, URZ, UR27, URZ, UP1, !UPT ;  /* 0x0000001b3f077290 */ /* 0x000fe20008ffe43f */
[----:B------:R-:W-:Y:S01]  /*3f30*/  SEL R8, RZ, 0x1, P5 ;  /* 0x00000001ff087807 */ /* 0x000fe20002800000 */
[----:B------:R-:W-:Y:S01]  /*3f40*/  UIMAD UR5, UR23, UR8, UR5 ;  /* 0x00000008170572a4 */ /* 0x000fe2000f8e0205 */
[----:B------:R-:W-:Y:S01]  /*3f50*/  VIADD R11, R6, 0x1 ;  /* 0x00000001060b7836 */ /* 0x000fe20000000000 */
[----:B------:R-:W-:Y:S01]  /*3f60*/  ISETP.NE.AND P4, PT, R12, R21, PT ;  /* 0x000000150c00720c */ /* 0x000fe20003f85270 */
[----:B------:R-:W-:Y:S01]  /*3f70*/  UIADD3 UR8, UR16, 0x1c000, URZ ;  /* 0x0001c00010087890 */ /* 0x000fe2000fffe03f */
[----:B------:R-:W-:Y:S01]  /*3f80*/  LOP3.LUT R5, R5, R8, RZ, 0x3c, !PT ;  /* 0x0000000805057212 */ /* 0x000fe200078e3cff */
[----:B------:R-:W-:Y:S01]  /*3f90*/  UIMAD UR21, UR5, UR4, UR21 ;  /* 0x00000004051572a4 */ /* 0x000fe2000f8e0215 */
[----:B------:R-:W-:Y:S01]  /*3fa0*/  SEL R8, R10, RZ, P2 ;  /* 0x000000ff0a087207 */ /* 0x000fe20001000000 */
[----:B------:R-:W-:Y:S01]  /*3fb0*/  UPRMT UR4, UR28, 0x5410, URZ ;  /* 0x000054101c047896 */ /* 0x000fe2000800003f */
[----:B------:R-:W-:Y:S01]  /*3fc0*/  SEL R9, R13, RZ, P3 ;  /* 0x000000ff0d097207 */ /* 0x000fe20001800000 */
[----:B------:R-:W-:Y:S01]  /*3fd0*/  UIADD3.X UR27, URZ, UR27, URZ, UP2, !UPT ;  /* 0x0000001b3f1b7290 */ /* 0x000fe200097fe43f */
[----:B------:R-:W-:Y:S01]  /*3fe0*/  SEL R7, R12, RZ, P4 ;  /* 0x000000ff0c077207 */ /* 0x000fe20002000000 */
[----:B------:R-:W-:-:S04]  /*3ff0*/  UMOV UR9, UR17 ;  /* 0x0000001100097c82 */ /* 0x000fc80008000000 */
[----:B------:R-:W-:Y:S01]  /*4000*/  @P4 IMAD.MOV R11, RZ, RZ, R6 ;  /* 0x000000ffff0b4224 */ /* 0x000fe200078e0206 */
[----:B------:R0:W-:Y:S03]  /*4010*/  UTMALDG.5D.IM2COL [UR16], [UR6], UR4 ;  /* 0x00000010060073b4 */ /* 0x0001e60008060004 */
[----:B------:R-:W-:Y:S01]  /*4020*/  IMAD.MOV.U32 R6, RZ, RZ, R11 ;  /* 0x000000ffff067224 */ /* 0x000fe200078e000b */
[----:B------:R0:W-:Y:S02]  /*4030*/  UTMALDG.5D [UR8], [UR26], desc[UR24] ;  /* 0x000018081a0075b4 */ /* 0x0001e40008021000 */
[----:B0-----:R-:W-:Y:S05]  /*4040*/  @P6 BRA `(.L_x_87) ;  /* 0xfffffff800586947 */ /* 0x001fea000383ffff */
.L_x_83:
[----:B------:R-:W-:Y:S01]  /*4050*/  ISETP.GE.U32.AND P2, PT, R4, 0x1c, PT ;  /* 0x0000001c0400780c */ /* 0x000fe20003f46070 */
[----:B------:R-:W-:Y:S05]  /*4060*/  WARPSYNC.ALL ;  /* 0x0000000000007948 */ /* 0x000fea0003800000 */
[----:B------:R-:W-:-:S07]  /*4070*/  ELECT P1, URZ, PT ;  /* 0x00000000003f782f */ /* 0x000fce0003820000 */
[----:B------:R-:W-:-:S05]  /*4080*/  @P2 SHF.R.U32.HI R6, RZ, 0x2, R4 ;  /* 0x00000002ff062819 */ /* 0x000fca0000011604 */
[----:B------:R-:W-:-:S05]  /*4090*/  @P2 IMAD.WIDE.U32 R6, R6, 0x24924925, RZ ;  /* 0x2492492506062825 */ /* 0x000fca00078e00ff */
[----:B------:R-:W-:-:S04]  /*40a0*/  @P2 LOP3.LUT R6, R7, 0x1, RZ, 0xc0, !PT ;  /* 0x0000000107062812 */ /* 0x000fc800078ec0ff */
[----:B------:R-:W-:Y:S01]  /*40b0*/  @P2 ISETP.NE.U32.AND P0, PT, R6, 0x1, PT ;  /* 0x000000010600280c */ /* 0x000fe20003f05070 */
[----:B------:R-:W-:-:S12]  /*40c0*/  @!P1 EXIT ;  /* 0x000000000000994d */ /* 0x000fd80003800000 */
[----:B------:R-:W-:Y:S01]  /*40d0*/  LOP3.LUT R3, R3, 0x2, RZ, 0xfc, !PT ;  /* 0x0000000203037812 */ /* 0x000fe200078efcff */
[----:B------:R-:W-:Y:S01]  /*40e0*/  IMAD.MOV.U32 R5, RZ, RZ, 0x1 ;  /* 0x00000001ff057424 */ /* 0x000fe200078e00ff */
[----:B------:R-:W-:Y:S02]  /*40f0*/  @P2 ISETP.NE.U32.AND.EX P0, PT, RZ, RZ, PT, P0 ;  /* 0x000000ffff00220c */ /* 0x000fe40003f05100 */
[----:B------:R-:W-:Y:S02]  /*4100*/  ISETP.NE.AND P1, PT, R3, 0x3, PT ;  /* 0x000000030300780c */ /* 0x000fe40003f25270 */
[----:B------:R-:W-:-:S11]  /*4110*/  @P2 SEL R5, RZ, 0x1, !P0 ;  /* 0x00000001ff052807 */ /* 0x000fd60004000000 */
[----:B------:R-:W-:Y:S05]  /*4120*/  @!P1 BRA `(.L_x_88) ;  /* 0x0000000000049947 */ /* 0x000fea0003800000 */
[----:B------:R-:W-:Y:S01]  /*4130*/  BPT.TRAP 0x1 ;  /* 0x000000040000795c */ /* 0x000fe20000300000 */
.L_x_88:
[----:B------:R-:W0:Y:S01]  /*4140*/  S2R R7, SR_CgaCtaId ;  /* 0x0000000000077919 */ /* 0x000e220000008800 */
[----:B---3-5:R-:W-:Y:S02]  /*4150*/  SHF.R.U32.HI R2, RZ, 0x2, R4 ;  /* 0x00000002ff027819 */ /* 0x028fe40000011604 */
[----:B-1----:R-:W-:-:S03]  /*4160*/  MOV R0, 0x400 ;  /* 0x0000040000007802 */ /* 0x002fc60000000f00 */
[----:B------:R-:W-:-:S04]  /*4170*/  IMAD.WIDE.U32 R2, R2, 0x24924925, RZ ;  /* 0x2492492502027825 */ /* 0x000fc800078e00ff */
[----:B------:R-:W-:Y:S01]  /*4180*/  IMAD R3, R3, -0x1c, R4 ;  /* 0xffffffe403037824 */ /* 0x000fe200078e0204 */
[----:B0-----:R-:W-:Y:S02]  /*4190*/  LEA R0, R7, R0, 0x18 ;  /* 0x0000000007007211 */ /* 0x001fe400078ec0ff */
[----:B------:R-:W-:-:S03]  /*41a0*/  SHF.L.U32 R7, R5, 0x1f, RZ ;  /* 0x0000001f05077819 */ /* 0x000fc600000006ff */
[----:B------:R-:W-:-:S04]  /*41b0*/  VIADD R0, R0, 0x380e0 ;  /* 0x000380e000007836 */ /* 0x000fc80000000000 */
[----:B------:R-:W-:-:S07]  /*41c0*/  IMAD R2, R3, 0x8, R0 ;  /* 0x0000000803027824 */ /* 0x000fce00078e0200 */
.L_x_89:
[----:B0-----:R0:W1:Y:S02]  /*41d0*/  SYNCS.PHASECHK.TRANS64.TRYWAIT P0, [R2+URZ], R7 ;  /* 0x00000007020075a7 */ /* 0x001064000800017f */
[----:B-1----:R-:W-:Y:S05]  /*41e0*/  @!P0 NANOSLEEP.SYNCS 0x989680 ;  /* 0x009896800000895d */ /* 0x002fea0003900000 */
[----:B------:R-:W1:Y:S02]  /*41f0*/  @!P0 SYNCS.PHASECHK.TRANS64 P0, [R2+URZ], R7 ;  /* 0x00000007020085a7 */ /* 0x000e64000800007f */
[----:B-1----:R-:W-:Y:S05]  /*4200*/  @!P0 BRA `(.L_x_89) ;  /* 0xfffffffc00f08947 */ /* 0x002fea000383ffff */
[----:B------:R-:W-:-:S05]  /*4210*/  VIADD R3, R3, 0x1 ;  /* 0x0000000103037836 */ /* 0x000fca0000000000 */
[----:B------:R-:W-:-:S04]  /*4220*/  ISETP.NE.AND P0, PT, R3, 0x1c, PT ;  /* 0x0000001c0300780c */ /* 0x000fc80003f05270 */
[----:B0-----:R-:W-:Y:S02]  /*4230*/  SEL R2, RZ, 0x1, P0 ;  /* 0x00000001ff027807 */ /* 0x001fe40000000000 */
[----:B------:R-:W-:Y:S02]  /*4240*/  SEL R3, R3, RZ, P0 ;  /* 0x000000ff03037207 */ /* 0x000fe40000000000 */
[----:B------:R-:W-:-:S03]  /*4250*/  LOP3.LUT R7, R5, R2, RZ, 0x3c, !PT ;  /* 0x0000000205077212 */ /* 0x000fc600078e3cff */
[----:B------:R-:W-:Y:S01]  /*4260*/  IMAD R2, R3, 0x8, R0 ;  /* 0x0000000803027824 */ /* 0x000fe200078e0200 */
[----:B------:R-:W-:-:S07]  /*4270*/  SHF.L.U32 R5, R7, 0x1f, RZ ;  /* 0x0000001f07057819 */ /* 0x000fce00000006ff */
.L_x_90:
        /* <DEDUP_REMOVED lines=11> */
.L_x_91:
        /* <DEDUP_REMOVED lines=11> */
.L_x_92:
        /* <DEDUP_REMOVED lines=11> */
.L_x_93:
        /* <DEDUP_REMOVED lines=11> */
.L_x_94:
        /* <DEDUP_REMOVED lines=11> */
.L_x_95:
        /* <DEDUP_REMOVED lines=11> */
.L_x_96:
        /* <DEDUP_REMOVED lines=11> */
.L_x_97:
        /* <DEDUP_REMOVED lines=11> */
.L_x_98:
        /* <DEDUP_REMOVED lines=11> */
.L_x_99:
        /* <DEDUP_REMOVED lines=11> */
.L_x_100:
        /* <DEDUP_REMOVED lines=11> */
.L_x_101:
        /* <DEDUP_REMOVED lines=11> */
.L_x_102:
        /* <DEDUP_REMOVED lines=11> */
.L_x_103:
        /* <DEDUP_REMOVED lines=11> */
.L_x_104:
        /* <DEDUP_REMOVED lines=11> */
.L_x_105:
        /* <DEDUP_REMOVED lines=11> */
.L_x_106:
        /* <DEDUP_REMOVED lines=11> */
.L_x_107:
        /* <DEDUP_REMOVED lines=11> */
.L_x_108:
        /* <DEDUP_REMOVED lines=11> */
.L_x_109:
        /* <DEDUP_REMOVED lines=11> */
.L_x_110:
        /* <DEDUP_REMOVED lines=11> */
.L_x_111:
        /* <DEDUP_REMOVED lines=11> */
.L_x_112:
        /* <DEDUP_REMOVED lines=11> */
.L_x_113:
        /* <DEDUP_REMOVED lines=11> */
.L_x_114:
        /* <DEDUP_REMOVED lines=11> */
.L_x_115:
        /* <DEDUP_REMOVED lines=11> */
.L_x_116:
[----:B0-----:R0:W1:Y:S02]  /*5460*/  SYNCS.PHASECHK.TRANS64.TRYWAIT P0, [R3+URZ], R0 ;  /* 0x00000000030075a7 */ /* 0x001064000800017f */
[----:B-1----:R-:W-:Y:S05]  /*5470*/  @!P0 NANOSLEEP.SYNCS 0x989680 ;  /* 0x009896800000895d */ /* 0x002fea0003900000 */
[----:B------:R-:W1:Y:S02]  /*5480*/  @!P0 SYNCS.PHASECHK.TRANS64 P0, [R3+URZ], R0 ;  /* 0x00000000030085a7 */ /* 0x000e64000800007f */
[----:B-1----:R-:W-:Y:S05]  /*5490*/  @P0 EXIT ;  /* 0x000000000000094d */ /* 0x002fea0003800000 */
[----:B------:R-:W-:Y:S05]  /*54a0*/  BRA `(.L_x_116) ;  /* 0xfffffffc00ec7947 */ /* 0x000fea000383ffff */
.L_x_117:
[----:B------:R-:W-:-:S00]  /*54b0*/  BRA `(.L_x_117) ;  /* 0xfffffffc00fc7947 */ /* 0x000fc0000383ffff */
[----:B------:R-:W-:-:S00]  /*54c0*/  NOP ;  /* 0x0000000000007918 */ /* 0x000fc00000000000 */
        /* <DEDUP_REMOVED lines=11> */
.L_x_118:


//--------------------- .nv.shared._ZN7cutlass13device_kernelINS_4conv6kernel13ConvUniversalINS1_16ConvProblemShapeILNS1_8OperatorE0ELi3EEENS1_10collective14CollectiveConvINS1_46MainloopSm90TmaGmmaWarpSpecializedImplicitGemmILS5_0ELi28ELi3EN4cute5tupleIJNSA_1CILi1EEESD_SD_EEENS1_36KernelImplicitTmaWarpSpecializedSm90ELi1EEENSB_IJNSC_ILi64EEESH_NSB_IJNSC_ILi32EEEEEEEEENS_6half_tESL_NSA_8TiledMMAINSA_8MMA_AtomIJNSA_4SM904GMMA25MMA_64x64x16_F32F16F16_SSILNSP_5MajorE0ELSR_0ELNSP_7ScaleInE1ELSS_1EEEEEENSA_6LayoutISE_NSB_IJNSC_ILi0EEESW_SW_EEEEENSB_IJNSA_10UnderscoreESZ_SZ_EEEEENS7_6detail26Sm90ImplicitGemmTileTraitsINSA_20SM90_TMA_LOAD_IM2COLENSA_14ComposedLayoutINSA_7SwizzleILi2ELi4ELi3EEENSA_18smem_ptr_flag_bitsILi16EEENSV_INSB_IJNSB_IJNSC_ILi8EEES1A_EEENSB_IJSI_SD_EEENSB_IJSD_NSC_ILi28EEEEEEEEENSB_IJNSB_IJSI_NSC_ILi256EEEEEENSB_IJSD_SW_EEENSB_IJSW_NSC_ILi2048EEEEEEEEEEEEEvEENS13_INSA_13SM90_TMA_LOADES1N_vEEEENS_8epilogue10collective6detail29Sm90TmaWarpSpecializedAdapterINS1T_15DefaultEpilogueISL_NSB_IJNSB_IJllllEEESD_SW_EEES1Y_NS1S_6thread17LinearCombinationISL_Li1EffLNS1Z_9ScaleType4KindE0ELNS_15FloatRoundStyleE2ESL_EENS_4gemm15EpilogueDefaultEEEEEvvEEEEvNT_6ParamsE --------------------------
	.section	.nv.shared._ZN7cutlass13device_kernelINS_4conv6kernel13ConvUniversalINS1_16ConvProblemShapeILNS1_8OperatorE0ELi3EEENS1_10collective14CollectiveConvINS1_46MainloopSm90TmaGmmaWarpSpecializedImplicitGemmILS5_0ELi28ELi3EN4cute5tupleIJNSA_1CILi1EEESD_SD_EEENS1_36KernelImplicitTmaWarpSpecializedSm90ELi1EEENSB_IJNSC_ILi64EEESH_NSB_IJNSC_ILi32EEEEEEEEENS_6half_tESL_NSA_8TiledMMAINSA_8MMA_AtomIJNSA_4SM904GMMA25MMA_64x64x16_F32F16F16_SSILNSP_5MajorE0ELSR_0ELNSP_7ScaleInE1ELSS_1EEEEEENSA_6LayoutISE_NSB_IJNSC_ILi0EEESW_SW_EEEEENSB_IJNSA_10UnderscoreESZ_SZ_EEEEENS7_6detail26Sm90ImplicitGemmTileTraitsINSA_20SM90_TMA_LOAD_IM2COLENSA_14ComposedLayoutINSA_7SwizzleILi2ELi4ELi3EEENSA_18smem_ptr_flag_bitsILi16EEENSV_INSB_IJNSB_IJNSC_ILi8EEES1A_EEENSB_IJSI_SD_EEENSB_IJSD_NSC_ILi28EEEEEEEEENSB_IJNSB_IJSI_NSC_ILi256EEEEEENSB_IJSD_SW_EEENSB_IJSW_NSC_ILi2048EEEEEEEEEEEEEvEENS13_INSA_13SM90_TMA_LOADES1N_vEEEENS_8epilogue10collective6detail29Sm90TmaWarpSpecializedAdapterINS1T_15DefaultEpilogueISL_NSB_IJNSB_IJllllEEESD_SW_EEES1Y_NS1S_6thread17LinearCombinationISL_Li1EffLNS1Z_9ScaleType4KindE0ELNS_15FloatRoundStyleE2ESL_EENS_4gemm15EpilogueDefaultEEEEEvvEEEEvNT_6ParamsE,"aw",@nobits
	.sectionflags	@""
	.align	16
	.zero		1024


//--------------------- .nv.shared.reserved.0     --------------------------
	.section	.nv.shared.reserved.0,"aw",@nobits
	.weak		__nv_reservedSMEM_offset_0_alias
	.size		__nv_reservedSMEM_offset_0_alias, 0, 0
	.other		__nv_reservedSMEM_offset_0_alias,@"STO_CUDA_RESERVED_SHARED STV_DEFAULT"
__nv_reservedSMEM_offset_0_alias:
	.zero		0


//--------------------- .nv.global                --------------------------
	.section	.nv.global,"aw",@nobits
.nv.global:
	.type		_ZN39_INTERNAL_fbae65a6_4_k_cu_9deb6de3_26654cute1_E,@object
	.size		_ZN39_INTERNAL_fbae65a6_4_k_cu_9deb6de3_26654cute1_E,(_ZN39_INTERNAL_fbae65a6_4_k_cu_9deb6de3_26654cuda3std3__45__cpo6cbeginE - _ZN39_INTERNAL_fbae65a6_4_k_cu_9deb6de3_26654cute1_E)
_ZN39_INTERNAL_fbae65a6_4_k_cu_9deb6de3_26654cute1_E:
	.zero		1
	.type		_ZN39_INTERNAL_fbae65a6_4_k_cu_9deb6de3_26654cuda3std3__45__cpo6cbeginE,@object
	.size		_ZN39_INTERNAL_fbae65a6_4_k_cu_9deb6de3_26654cuda3std3__45__cpo6cbeginE,(_ZN39_INTERNAL_fbae65a6_4_k_cu_9deb6de3_26654cuda3std3__48in_placeE - _ZN39_INTERNAL_fbae65a6_4_k_cu_9deb6de3_26654cuda3std3__45__cpo6cbeginE)
_ZN39_INTERNAL_fbae65a6_4_k_cu_9deb6de3_26654cuda3std3__45__cpo6cbeginE:
	.zero		1
	.type		_ZN39_INTERNAL_fbae65a6_4_k_cu_9deb6de3_26654cuda3std3__48in_placeE,@object
	.size		_ZN39_INTERNAL_fbae65a6_4_k_cu_9deb6de3_26654cuda3std3__48in_placeE,(_ZN39_INTERNAL_fbae65a6_4_k_cu_9deb6de3_26654cuda3std6ranges3__45__cpo9iter_moveE - _ZN39_INTERNAL_fbae65a6_4_k_cu_9deb6de3_26654cuda3std3__48in_placeE)
_ZN39_INTERNAL_fbae65a6_4_k_cu_9deb6de3_26654cuda3std3__48in_placeE:
	.zero		1
	.type		_ZN39_INTERNAL_fbae65a6_4_k_cu_9deb6de3_26654cuda3std6ranges3__45__cpo9iter_moveE,@object
	.size		_ZN39_INTERNAL_fbae65a6_4_k_cu_9deb6de3_26654cuda3std6ranges3__45__cpo9iter_moveE,(_ZN39_INTERNAL_fbae65a6_4_k_cu_9deb6de3_26654cuda3std3__45__cpo5beginE - _ZN39_INTERNAL_fbae65a6_4_k_cu_9deb6de3_26654cuda3std6ranges3__45__cpo9iter_moveE)
_ZN39_INTERNAL_fbae65a6_4_k_cu_9deb6de3_26654cuda3std6ranges3__45__cpo9iter_moveE:
	.zero		1
	.type		_ZN39_INTERNAL_fbae65a6_4_k_cu_9deb6de3_26654cuda3std3__45__cpo5beginE,@object
	.size		_ZN39_INTERNAL_fbae65a6_4_k_cu_9deb6de3_26654cuda3std3__45__cpo5beginE,(_ZN39_INTERNAL_fbae65a6_4_k_cu_9deb6de3_26654cuda3std3__441_GLOBAL__N__fbae65a6_4_k_cu_9deb6de3_26656ignoreE - _ZN39_INTERNAL_fbae65a6_4_k_cu_9deb6de3_26654cuda3std3__45__cpo5beginE)
_ZN39_INTERNAL_fbae65a6_4_k_cu_9deb6de3_26654cuda3std3__45__cpo5beginE:
	.zero		1
	.type		_ZN39_INTERNAL_fbae65a6_4_k_cu_9deb6de3_26654cuda3std3__441_GLOBAL__N__fbae65a6_4_k_cu_9deb6de3_26656ignoreE,@object
	.size		_ZN39_INTERNAL_fbae65a6_4_k_cu_9deb6de3_26654cuda3std3__441_GLOBAL__N__fbae65a6_4_k_cu_9deb6de3_26656ignoreE,(_ZN39_INTERNAL_fbae65a6_4_k_cu_9deb6de3_26654cute7productE - _ZN39_INTERNAL_fbae65a6_4_k_cu_9deb6de3_26654cuda3std3__441_GLOBAL__N__fbae65a6_4_k_cu_9deb6de3_26656ignoreE)
_ZN39_INTERNAL_fbae65a6_4_k_cu_9deb6de3_26654cuda3std3__441_GLOBAL__N__fbae65a6_4_k_cu_9deb6de3_26656ignoreE:
	.zero		1
	.type		_ZN39_INTERNAL_fbae65a6_4_k_cu_9deb6de3_26654cute7productE,@object
	.size		_ZN39_INTERNAL_fbae65a6_4_k_cu_9deb6de3_26654cute7productE,(_ZN39_INTERNAL_fbae65a6_4_k_cu_9deb6de3_26654cuda3std3__45__cpo3endE - _ZN39_INTERNAL_fbae65a6_4_k_cu_9deb6de3_26654cute7productE)
_ZN39_INTERNAL_fbae65a6_4_k_cu_9deb6de3_26654cute7productE:
	.zero		1
	.type		_ZN39_INTERNAL_fbae65a6_4_k_cu_9deb6de3_26654cuda3std3__45__cpo3endE,@object
	.size		_ZN39_INTERNAL_fbae65a6_4_k_cu_9deb6de3_26654cuda3std3__45__cpo3endE,(_ZN39_INTERNAL_fbae65a6_4_k_cu_9deb6de3_26654cuda3std3__419piecewise_constructE - _ZN39_INTERNAL_fbae65a6_4_k_cu_9deb6de3_26654cuda3std3__45__cpo3endE)
_ZN39_INTERNAL_fbae65a6_4_k_cu_9deb6de3_26654cuda3std3__45__cpo3endE:
	.zero		1
	.type		_ZN39_INTERNAL_fbae65a6_4_k_cu_9deb6de3_26654cuda3std3__419piecewise_constructE,@object
	.size		_ZN39_INTERNAL_fbae65a6_4_k_cu_9deb6de3_26654cuda3std3__419piecewise_constructE,(_ZN39_INTERNAL_fbae65a6_4_k_cu_9deb6de3_26654cuda3std3__45__cpo4cendE - _ZN39_INTERNAL_fbae65a6_4_k_cu_9deb6de3_26654cuda3std3__419piecewise_constructE)
_ZN39_INTERNAL_fbae65a6_4_k_cu_9deb6de3_26654cuda3std3__419piecewise_constructE:
	.zero		1
	.type		_ZN39_INTERNAL_fbae65a6_4_k_cu_9deb6de3_26654cuda3std3__45__cpo4cendE,@object
	.size		_ZN39_INTERNAL_fbae65a6_4_k_cu_9deb6de3_26654cuda3std3__45__cpo4cendE,(_ZN39_INTERNAL_fbae65a6_4_k_cu_9deb6de3_26654cuda3std6ranges3__45__cpo4swapE - _ZN39_INTERNAL_fbae65a6_4_k_cu_9deb6de3_26654cuda3std3__45__cpo4cendE)
_ZN39_INTERNAL_fbae65a6_4_k_cu_9deb6de3_26654cuda3std3__45__cpo4cendE:
	.zero		1
	.type		_ZN39_INTERNAL_fbae65a6_4_k_cu_9deb6de3_26654cuda3std6ranges3__45__cpo4swapE,@object
	.size		_ZN39_INTERNAL_fbae65a6_4_k_cu_9deb6de3_26654cuda3std6ranges3__45__cpo4swapE,(.L_7 - _ZN39_INTERNAL_fbae65a6_4_k_cu_9deb6de3_26654cuda3std6ranges3__45__cpo4swapE)
_ZN39_INTERNAL_fbae65a6_4_k_cu_9deb6de3_26654cuda3std6ranges3__45__cpo4swapE:
	.zero		1
.L_7:


//--------------------- .nv.constant0._ZN7cutlass13device_kernelINS_4conv6kernel13ConvUniversalINS1_16ConvProblemShapeILNS1_8OperatorE0ELi3EEENS1_10collective14CollectiveConvINS1_46MainloopSm90TmaGmmaWarpSpecializedImplicitGemmILS5_0ELi28ELi3EN4cute5tupleIJNSA_1CILi1EEESD_SD_EEENS1_36KernelImplicitTmaWarpSpecializedSm90ELi1EEENSB_IJNSC_ILi64EEESH_NSB_IJNSC_ILi32EEEEEEEEENS_6half_tESL_NSA_8TiledMMAINSA_8MMA_AtomIJNSA_4SM904GMMA25MMA_64x64x16_F32F16F16_SSILNSP_5MajorE0ELSR_0ELNSP_7ScaleInE1ELSS_1EEEEEENSA_6LayoutISE_NSB_IJNSC_ILi0EEESW_SW_EEEEENSB_IJNSA_10UnderscoreESZ_SZ_EEEEENS7_6detail26Sm90ImplicitGemmTileTraitsINSA_20SM90_TMA_LOAD_IM2COLENSA_14ComposedLayoutINSA_7SwizzleILi2ELi4ELi3EEENSA_18smem_ptr_flag_bitsILi16EEENSV_INSB_IJNSB_IJNSC_ILi8EEES1A_EEENSB_IJSI_SD_EEENSB_IJSD_NSC_ILi28EEEEEEEEENSB_IJNSB_IJSI_NSC_ILi256EEEEEENSB_IJSD_SW_EEENSB_IJSW_NSC_ILi2048EEEEEEEEEEEEEvEENS13_INSA_13SM90_TMA_LOADES1N_vEEEENS_8epilogue10collective6detail29Sm90TmaWarpSpecializedAdapterINS1T_15DefaultEpilogueISL_NSB_IJNSB_IJllllEEESD_SW_EEES1Y_NS1S_6thread17LinearCombinationISL_Li1EffLNS1Z_9ScaleType4KindE0ELNS_15FloatRoundStyleE2ESL_EENS_4gemm15EpilogueDefaultEEEEEvvEEEEvNT_6ParamsE --------------------------
	.section	.nv.constant0._ZN7cutlass13device_kernelINS_4conv6kernel13ConvUniversalINS1_16ConvProblemShapeILNS1_8OperatorE0ELi3EEENS1_10collective14CollectiveConvINS1_46MainloopSm90TmaGmmaWarpSpecializedImplicitGemmILS5_0ELi28ELi3EN4cute5tupleIJNSA_1CILi1EEESD_SD_EEENS1_36KernelImplicitTmaWarpSpecializedSm90ELi1EEENSB_IJNSC_ILi64EEESH_NSB_IJNSC_ILi32EEEEEEEEENS_6half_tESL_NSA_8TiledMMAINSA_8MMA_AtomIJNSA_4SM904GMMA25MMA_64x64x16_F32F16F16_SSILNSP_5MajorE0ELSR_0ELNSP_7ScaleInE1ELSS_1EEEEEENSA_6LayoutISE_NSB_IJNSC_ILi0EEESW_SW_EEEEENSB_IJNSA_10UnderscoreESZ_SZ_EEEEENS7_6detail26Sm90ImplicitGemmTileTraitsINSA_20SM90_TMA_LOAD_IM2COLENSA_14ComposedLayoutINSA_7SwizzleILi2ELi4ELi3EEENSA_18smem_ptr_flag_bitsILi16EEENSV_INSB_IJNSB_IJNSC_ILi8EEES1A_EEENSB_IJSI_SD_EEENSB_IJSD_NSC_ILi28EEEEEEEEENSB_IJNSB_IJSI_NSC_ILi256EEEEEENSB_IJSD_SW_EEENSB_IJSW_NSC_ILi2048EEEEEEEEEEEEEvEENS13_INSA_13SM90_TMA_LOADES1N_vEEEENS_8epilogue10collective6detail29Sm90TmaWarpSpecializedAdapterINS1T_15DefaultEpilogueISL_NSB_IJNSB_IJllllEEESD_SW_EEES1Y_NS1S_6thread17LinearCombinationISL_Li1EffLNS1Z_9ScaleType4KindE0ELNS_15FloatRoundStyleE2ESL_EENS_4gemm15EpilogueDefaultEEEEEvvEEEEvNT_6ParamsE,"a",@progbits
	.sectionflags	@""
	.align	4
.nv.constant0._ZN7cutlass13device_kernelINS_4conv6kernel13ConvUniversalINS1_16ConvProblemShapeILNS1_8OperatorE0ELi3EEENS1_10collective14CollectiveConvINS1_46MainloopSm90TmaGmmaWarpSpecializedImplicitGemmILS5_0ELi28ELi3EN4cute5tupleIJNSA_1CILi1EEESD_SD_EEENS1_36KernelImplicitTmaWarpSpecializedSm90ELi1EEENSB_IJNSC_ILi64EEESH_NSB_IJNSC_ILi32EEEEEEEEENS_6half_tESL_NSA_8TiledMMAINSA_8MMA_AtomIJNSA_4SM904GMMA25MMA_64x64x16_F32F16F16_SSILNSP_5MajorE0ELSR_0ELNSP_7ScaleInE1ELSS_1EEEEEENSA_6LayoutISE_NSB_IJNSC_ILi0EEESW_SW_EEEEENSB_IJNSA_10UnderscoreESZ_SZ_EEEEENS7_6detail26Sm90ImplicitGemmTileTraitsINSA_20SM90_TMA_LOAD_IM2COLENSA_14ComposedLayoutINSA_7SwizzleILi2ELi4ELi3EEENSA_18smem_ptr_flag_bitsILi16EEENSV_INSB_IJNSB_IJNSC_ILi8EEES1A_EEENSB_IJSI_SD_EEENSB_IJSD_NSC_ILi28EEEEEEEEENSB_IJNSB_IJSI_NSC_ILi256EEEEEENSB_IJSD_SW_EEENSB_IJSW_NSC_ILi2048EEEEEEEEEEEEEvEENS13_INSA_13SM90_TMA_LOADES1N_vEEEENS_8epilogue10collective6detail29Sm90TmaWarpSpecializedAdapterINS1T_15DefaultEpilogueISL_NSB_IJNSB_IJllllEEESD_SW_EEES1Y_NS1S_6thread17LinearCombinationISL_Li1EffLNS1Z_9ScaleType4KindE0ELNS_15FloatRoundStyleE2ESL_EENS_4gemm15EpilogueDefaultEEEEEvvEEEEvNT_6ParamsE:
	.zero		1664


//--------------------- SYMBOLS --------------------------

	.type		.nv.reservedSmem.offset0,@object
	.size		.nv.reservedSmem.offset0,0x4
